//
// Generated by NVIDIA NVVM Compiler
//
// Compiler Build ID: CL-36424714
// Cuda compilation tools, release 13.0, V13.0.88
// Based on NVVM 20.0.0
//

.version 9.0
.target sm_100
.address_size 64

	// .globl	vpt_batch_f32

.visible .entry vpt_batch_f32(
	.param .u64 .ptr .align 1 vpt_batch_f32_param_0,
	.param .u64 .ptr .align 1 vpt_batch_f32_param_1,
	.param .u32 vpt_batch_f32_param_2,
	.param .u32 vpt_batch_f32_param_3,
	.param .u64 .ptr .align 1 vpt_batch_f32_param_4
)
{
	.reg .pred 	%p<78>;
	.reg .b32 	%r<55>;
	.reg .b32 	%f<19>;
	.reg .b64 	%rd<51>;
	.reg .b64 	%fd<88>;

	ld.param.u64 	%rd28, [vpt_batch_f32_param_0];
	ld.param.u64 	%rd29, [vpt_batch_f32_param_1];
	ld.param.u32 	%r30, [vpt_batch_f32_param_2];
	ld.param.u32 	%r31, [vpt_batch_f32_param_3];
	ld.param.u64 	%rd30, [vpt_batch_f32_param_4];
	cvta.to.global.u64 	%rd1, %rd29;
	cvta.to.global.u64 	%rd2, %rd28;
	cvta.to.global.u64 	%rd3, %rd30;
	mov.u32 	%r32, %ctaid.x;
	mov.u32 	%r33, %tid.x;
	or.b32  	%r34, %r32, %r33;
	setp.ne.s32 	%p13, %r34, 0;
	setp.lt.s32 	%p14, %r30, 1;
	or.pred  	%p15, %p13, %p14;
	@%p15 bra 	$L__BB0_45;
	max.s32 	%r1, %r31, 0;
	setp.lt.s32 	%p16, %r31, %r30;
	add.s32 	%r36, %r30, -1;
	selp.b32 	%r37, %r1, %r36, %p16;
	add.s32 	%r2, %r37, 1;
	and.b32  	%r3, %r2, 15;
	setp.lt.u32 	%p17, %r37, 15;
	mov.b32 	%r48, 0;
	@%p17 bra 	$L__BB0_4;
	and.b32  	%r48, %r2, -16;
	neg.s32 	%r46, %r48;
	add.s64 	%rd43, %rd3, 32;
$L__BB0_3:
	.pragma "nounroll";
	mov.b32 	%r38, 2143289344;
	st.global.u32 	[%rd43+-32], %r38;
	st.global.u32 	[%rd43+-28], %r38;
	st.global.u32 	[%rd43+-24], %r38;
	st.global.u32 	[%rd43+-20], %r38;
	st.global.u32 	[%rd43+-16], %r38;
	st.global.u32 	[%rd43+-12], %r38;
	st.global.u32 	[%rd43+-8], %r38;
	st.global.u32 	[%rd43+-4], %r38;
	st.global.u32 	[%rd43], %r38;
	st.global.u32 	[%rd43+4], %r38;
	st.global.u32 	[%rd43+8], %r38;
	st.global.u32 	[%rd43+12], %r38;
	st.global.u32 	[%rd43+16], %r38;
	st.global.u32 	[%rd43+20], %r38;
	st.global.u32 	[%rd43+24], %r38;
	st.global.u32 	[%rd43+28], %r38;
	add.s32 	%r46, %r46, 16;
	add.s64 	%rd43, %rd43, 64;
	setp.ne.s32 	%p18, %r46, 0;
	@%p18 bra 	$L__BB0_3;
$L__BB0_4:
	setp.eq.s32 	%p19, %r3, 0;
	@%p19 bra 	$L__BB0_13;
	and.b32  	%r9, %r2, 7;
	setp.lt.u32 	%p20, %r3, 8;
	@%p20 bra 	$L__BB0_7;
	mul.wide.u32 	%rd31, %r48, 4;
	add.s64 	%rd32, %rd3, %rd31;
	mov.b32 	%r39, 2143289344;
	st.global.u32 	[%rd32], %r39;
	st.global.u32 	[%rd32+4], %r39;
	st.global.u32 	[%rd32+8], %r39;
	st.global.u32 	[%rd32+12], %r39;
	st.global.u32 	[%rd32+16], %r39;
	st.global.u32 	[%rd32+20], %r39;
	st.global.u32 	[%rd32+24], %r39;
	st.global.u32 	[%rd32+28], %r39;
	add.s32 	%r48, %r48, 8;
$L__BB0_7:
	setp.eq.s32 	%p21, %r9, 0;
	@%p21 bra 	$L__BB0_13;
	and.b32  	%r12, %r2, 3;
	setp.lt.u32 	%p22, %r9, 4;
	@%p22 bra 	$L__BB0_10;
	mul.wide.u32 	%rd33, %r48, 4;
	add.s64 	%rd34, %rd3, %rd33;
	mov.b32 	%r40, 2143289344;
	st.global.u32 	[%rd34], %r40;
	st.global.u32 	[%rd34+4], %r40;
	st.global.u32 	[%rd34+8], %r40;
	st.global.u32 	[%rd34+12], %r40;
	add.s32 	%r48, %r48, 4;
$L__BB0_10:
	setp.eq.s32 	%p23, %r12, 0;
	@%p23 bra 	$L__BB0_13;
	mul.wide.u32 	%rd35, %r48, 4;
	add.s64 	%rd44, %rd3, %rd35;
	neg.s32 	%r50, %r12;
$L__BB0_12:
	.pragma "nounroll";
	mov.b32 	%r41, 2143289344;
	st.global.u32 	[%rd44], %r41;
	add.s64 	%rd44, %rd44, 4;
	add.s32 	%r50, %r50, 1;
	setp.ne.s32 	%p24, %r50, 0;
	@%p24 bra 	$L__BB0_12;
$L__BB0_13:
	add.s32 	%r53, %r1, 1;
	setp.ge.u32 	%p25, %r53, %r30;
	@%p25 bra 	$L__BB0_45;
	mul.wide.u32 	%rd36, %r1, 4;
	add.s64 	%rd37, %rd2, %rd36;
	ld.global.nc.f32 	%f1, [%rd37+-4];
	cvt.f64.f32 	%fd1, %f1;
	ld.global.nc.f32 	%f5, [%rd37];
	cvt.f64.f32 	%fd77, %f5;
	add.s64 	%rd38, %rd1, %rd36;
	ld.global.nc.f32 	%f6, [%rd38];
	cvt.f64.f32 	%fd3, %f6;
	abs.f64 	%fd40, %fd1;
	setp.equ.f64 	%p27, %fd40, 0d7FF0000000000000;
	abs.f64 	%fd41, %fd77;
	setp.equ.f64 	%p28, %fd41, 0d7FF0000000000000;
	or.pred  	%p29, %p27, %p28;
	mov.pred 	%p72, 0;
	@%p29 bra 	$L__BB0_16;
	abs.f64 	%fd43, %fd3;
	setp.ne.f64 	%p72, %fd43, 0d7FF0000000000000;
$L__BB0_16:
	setp.eq.f32 	%p30, %f1, 0f00000000;
	not.pred 	%p31, %p72;
	mov.f64 	%fd81, 0d7FF8000000000000;
	or.pred  	%p32, %p31, %p30;
	@%p32 bra 	$L__BB0_18;
	sub.f64 	%fd45, %fd77, %fd1;
	div.rn.f64 	%fd46, %fd45, %fd1;
	mul.f64 	%fd81, %fd46, %fd3;
$L__BB0_18:
	not.b32 	%r42, %r1;
	add.s32 	%r43, %r30, %r42;
	and.b32  	%r19, %r43, 3;
	setp.eq.s32 	%p33, %r19, 0;
	@%p33 bra 	$L__BB0_26;
	neg.s32 	%r52, %r19;
	add.s64 	%rd40, %rd36, 4;
	add.s64 	%rd47, %rd3, %rd40;
	add.s64 	%rd46, %rd1, %rd40;
	add.s64 	%rd45, %rd2, %rd40;
	mov.u32 	%r51, %r1;
$L__BB0_20:
	.pragma "nounroll";
	ld.global.nc.f32 	%f7, [%rd45];
	cvt.f64.f32 	%fd8, %f7;
	ld.global.nc.f32 	%f8, [%rd46];
	cvt.f64.f32 	%fd9, %f8;
	abs.f64 	%fd47, %fd77;
	setp.equ.f64 	%p35, %fd47, 0d7FF0000000000000;
	abs.f64 	%fd48, %fd8;
	setp.equ.f64 	%p36, %fd48, 0d7FF0000000000000;
	or.pred  	%p37, %p35, %p36;
	mov.pred 	%p73, 0;
	@%p37 bra 	$L__BB0_22;
	abs.f64 	%fd50, %fd9;
	setp.ne.f64 	%p73, %fd50, 0d7FF0000000000000;
$L__BB0_22:
	setp.eq.f64 	%p38, %fd77, 0d0000000000000000;
	not.pred 	%p39, %p73;
	mov.f64 	%fd79, 0d7FF8000000000000;
	or.pred  	%p40, %p39, %p38;
	@%p40 bra 	$L__BB0_24;
	sub.f64 	%fd52, %fd8, %fd77;
	div.rn.f64 	%fd53, %fd52, %fd77;
	mul.f64 	%fd79, %fd53, %fd9;
$L__BB0_24:
	add.f64 	%fd81, %fd81, %fd79;
	cvt.rn.f32.f64 	%f9, %fd81;
	st.global.f32 	[%rd47], %f9;
	add.s32 	%r52, %r52, 1;
	setp.ne.s32 	%p41, %r52, 0;
	add.s32 	%r51, %r51, 1;
	add.s64 	%rd47, %rd47, 4;
	add.s64 	%rd46, %rd46, 4;
	add.s64 	%rd45, %rd45, 4;
	mov.f64 	%fd77, %fd8;
	@%p41 bra 	$L__BB0_20;
	add.s32 	%r53, %r51, 1;
	mov.f64 	%fd77, %fd8;
$L__BB0_26:
	sub.s32 	%r44, %r30, %r1;
	add.s32 	%r45, %r44, -2;
	setp.lt.u32 	%p42, %r45, 3;
	@%p42 bra 	$L__BB0_45;
	sub.s32 	%r54, %r53, %r30;
	mul.wide.u32 	%rd41, %r53, 4;
	add.s64 	%rd42, %rd41, 8;
	add.s64 	%rd50, %rd2, %rd42;
	add.s64 	%rd49, %rd1, %rd42;
	add.s64 	%rd48, %rd3, %rd42;
$L__BB0_28:
	ld.global.nc.f32 	%f2, [%rd50+-8];
	cvt.f64.f32 	%fd17, %f2;
	ld.global.nc.f32 	%f10, [%rd49+-8];
	cvt.f64.f32 	%fd18, %f10;
	abs.f64 	%fd54, %fd77;
	setp.equ.f64 	%p44, %fd54, 0d7FF0000000000000;
	abs.f64 	%fd55, %fd17;
	setp.equ.f64 	%p45, %fd55, 0d7FF0000000000000;
	or.pred  	%p46, %p44, %p45;
	mov.pred 	%p74, 0;
	@%p46 bra 	$L__BB0_30;
	abs.f64 	%fd56, %fd18;
	setp.ne.f64 	%p74, %fd56, 0d7FF0000000000000;
$L__BB0_30:
	setp.eq.f64 	%p47, %fd77, 0d0000000000000000;
	not.pred 	%p48, %p74;
	mov.f64 	%fd84, 0d7FF8000000000000;
	or.pred  	%p49, %p48, %p47;
	@%p49 bra 	$L__BB0_32;
	sub.f64 	%fd58, %fd17, %fd77;
	div.rn.f64 	%fd59, %fd58, %fd77;
	mul.f64 	%fd84, %fd59, %fd18;
$L__BB0_32:
	setp.equ.f64 	%p51, %fd55, 0d7FF0000000000000;
	add.f64 	%fd22, %fd81, %fd84;
	cvt.rn.f32.f64 	%f11, %fd22;
	st.global.f32 	[%rd48+-8], %f11;
	ld.global.nc.f32 	%f3, [%rd50+-4];
	cvt.f64.f32 	%fd23, %f3;
	ld.global.nc.f32 	%f12, [%rd49+-4];
	cvt.f64.f32 	%fd24, %f12;
	abs.f64 	%fd60, %fd23;
	setp.equ.f64 	%p52, %fd60, 0d7FF0000000000000;
	or.pred  	%p53, %p51, %p52;
	mov.pred 	%p75, 0;
	@%p53 bra 	$L__BB0_34;
	abs.f64 	%fd61, %fd24;
	setp.ne.f64 	%p75, %fd61, 0d7FF0000000000000;
$L__BB0_34:
	setp.eq.f32 	%p54, %f2, 0f00000000;
	not.pred 	%p55, %p75;
	mov.f64 	%fd85, 0d7FF8000000000000;
	or.pred  	%p56, %p55, %p54;
	@%p56 bra 	$L__BB0_36;
	sub.f64 	%fd63, %fd23, %fd17;
	div.rn.f64 	%fd64, %fd63, %fd17;
	mul.f64 	%fd85, %fd64, %fd24;
$L__BB0_36:
	setp.equ.f64 	%p58, %fd60, 0d7FF0000000000000;
	add.f64 	%fd28, %fd22, %fd85;
	cvt.rn.f32.f64 	%f13, %fd28;
	st.global.f32 	[%rd48+-4], %f13;
	ld.global.nc.f32 	%f4, [%rd50];
	cvt.f64.f32 	%fd29, %f4;
	ld.global.nc.f32 	%f14, [%rd49];
	cvt.f64.f32 	%fd30, %f14;
	abs.f64 	%fd65, %fd29;
	setp.equ.f64 	%p59, %fd65, 0d7FF0000000000000;
	or.pred  	%p60, %p58, %p59;
	mov.pred 	%p76, 0;
	@%p60 bra 	$L__BB0_38;
	abs.f64 	%fd66, %fd30;
	setp.ne.f64 	%p76, %fd66, 0d7FF0000000000000;
$L__BB0_38:
	setp.eq.f32 	%p61, %f3, 0f00000000;
	not.pred 	%p62, %p76;
	mov.f64 	%fd86, 0d7FF8000000000000;
	or.pred  	%p63, %p62, %p61;
	@%p63 bra 	$L__BB0_40;
	sub.f64 	%fd68, %fd29, %fd23;
	div.rn.f64 	%fd69, %fd68, %fd23;
	mul.f64 	%fd86, %fd69, %fd30;
$L__BB0_40:
	setp.equ.f64 	%p65, %fd65, 0d7FF0000000000000;
	add.f64 	%fd34, %fd28, %fd86;
	cvt.rn.f32.f64 	%f15, %fd34;
	st.global.f32 	[%rd48], %f15;
	ld.global.nc.f32 	%f16, [%rd50+4];
	cvt.f64.f32 	%fd77, %f16;
	ld.global.nc.f32 	%f17, [%rd49+4];
	cvt.f64.f32 	%fd36, %f17;
	abs.f64 	%fd70, %fd77;
	setp.equ.f64 	%p66, %fd70, 0d7FF0000000000000;
	or.pred  	%p67, %p65, %p66;
	mov.pred 	%p77, 0;
	@%p67 bra 	$L__BB0_42;
	abs.f64 	%fd72, %fd36;
	setp.ne.f64 	%p77, %fd72, 0d7FF0000000000000;
$L__BB0_42:
	setp.eq.f32 	%p68, %f4, 0f00000000;
	not.pred 	%p69, %p77;
	mov.f64 	%fd87, 0d7FF8000000000000;
	or.pred  	%p70, %p69, %p68;
	@%p70 bra 	$L__BB0_44;
	sub.f64 	%fd74, %fd77, %fd29;
	div.rn.f64 	%fd75, %fd74, %fd29;
	mul.f64 	%fd87, %fd75, %fd36;
$L__BB0_44:
	add.f64 	%fd81, %fd34, %fd87;
	cvt.rn.f32.f64 	%f18, %fd81;
	st.global.f32 	[%rd48+4], %f18;
	add.s32 	%r54, %r54, 4;
	add.s64 	%rd50, %rd50, 16;
	add.s64 	%rd49, %rd49, 16;
	add.s64 	%rd48, %rd48, 16;
	setp.ne.s32 	%p71, %r54, 0;
	@%p71 bra 	$L__BB0_28;
$L__BB0_45:
	ret;

}
	// .globl	vpt_many_series_one_param_f32
.visible .entry vpt_many_series_one_param_f32(
	.param .u64 .ptr .align 1 vpt_many_series_one_param_f32_param_0,
	.param .u64 .ptr .align 1 vpt_many_series_one_param_f32_param_1,
	.param .u32 vpt_many_series_one_param_f32_param_2,
	.param .u32 vpt_many_series_one_param_f32_param_3,
	.param .u64 .ptr .align 1 vpt_many_series_one_param_f32_param_4,
	.param .u64 .ptr .align 1 vpt_many_series_one_param_f32_param_5
)
{
	.reg .pred 	%p<77>;
	.reg .b32 	%r<72>;
	.reg .b32 	%f<19>;
	.reg .b64 	%rd<58>;
	.reg .b64 	%fd<88>;

	ld.param.u64 	%rd15, [vpt_many_series_one_param_f32_param_0];
	ld.param.u64 	%rd16, [vpt_many_series_one_param_f32_param_1];
	ld.param.u32 	%r37, [vpt_many_series_one_param_f32_param_2];
	ld.param.u32 	%r38, [vpt_many_series_one_param_f32_param_3];
	ld.param.u64 	%rd14, [vpt_many_series_one_param_f32_param_4];
	ld.param.u64 	%rd17, [vpt_many_series_one_param_f32_param_5];
	cvta.to.global.u64 	%rd1, %rd16;
	cvta.to.global.u64 	%rd2, %rd15;
	cvta.to.global.u64 	%rd3, %rd17;
	mov.u32 	%r39, %ctaid.x;
	mov.u32 	%r40, %ntid.x;
	mov.u32 	%r41, %tid.x;
	mad.lo.s32 	%r1, %r39, %r40, %r41;
	setp.ge.s32 	%p13, %r1, %r37;
	setp.lt.s32 	%p14, %r38, 1;
	or.pred  	%p15, %p13, %p14;
	@%p15 bra 	$L__BB1_44;
	cvta.to.global.u64 	%rd18, %rd14;
	mul.wide.s32 	%rd19, %r1, 4;
	add.s64 	%rd20, %rd18, %rd19;
	ld.global.nc.u32 	%r43, [%rd20];
	max.s32 	%r2, %r43, 0;
	setp.lt.s32 	%p16, %r43, %r38;
	add.s32 	%r44, %r38, -1;
	selp.b32 	%r3, %r2, %r44, %p16;
	add.s32 	%r4, %r3, 1;
	and.b32  	%r5, %r4, 7;
	setp.lt.u32 	%p17, %r3, 7;
	mov.b32 	%r64, 0;
	@%p17 bra 	$L__BB1_4;
	and.b32  	%r64, %r4, -8;
	neg.s32 	%r62, %r64;
	shl.b32 	%r8, %r37, 3;
	mul.wide.s32 	%rd23, %r37, 4;
	mov.u32 	%r61, %r1;
$L__BB1_3:
	.pragma "nounroll";
	mul.wide.s32 	%rd21, %r61, 4;
	add.s64 	%rd22, %rd3, %rd21;
	mov.b32 	%r45, 2143289344;
	st.global.u32 	[%rd22], %r45;
	add.s64 	%rd24, %rd22, %rd23;
	st.global.u32 	[%rd24], %r45;
	add.s64 	%rd25, %rd24, %rd23;
	st.global.u32 	[%rd25], %r45;
	add.s64 	%rd26, %rd25, %rd23;
	st.global.u32 	[%rd26], %r45;
	add.s64 	%rd27, %rd26, %rd23;
	st.global.u32 	[%rd27], %r45;
	add.s64 	%rd28, %rd27, %rd23;
	st.global.u32 	[%rd28], %r45;
	add.s64 	%rd29, %rd28, %rd23;
	st.global.u32 	[%rd29], %r45;
	add.s64 	%rd30, %rd29, %rd23;
	st.global.u32 	[%rd30], %r45;
	add.s32 	%r62, %r62, 8;
	add.s32 	%r61, %r61, %r8;
	setp.ne.s32 	%p18, %r62, 0;
	@%p18 bra 	$L__BB1_3;
$L__BB1_4:
	setp.eq.s32 	%p19, %r5, 0;
	@%p19 bra 	$L__BB1_12;
	setp.lt.u32 	%p20, %r5, 4;
	@%p20 bra 	$L__BB1_7;
	mad.lo.s32 	%r46, %r64, %r37, %r1;
	mul.wide.s32 	%rd31, %r46, 4;
	add.s64 	%rd32, %rd3, %rd31;
	mov.b32 	%r47, 2143289344;
	st.global.u32 	[%rd32], %r47;
	mul.wide.s32 	%rd33, %r37, 4;
	add.s64 	%rd34, %rd32, %rd33;
	st.global.u32 	[%rd34], %r47;
	add.s64 	%rd35, %rd34, %rd33;
	st.global.u32 	[%rd35], %r47;
	add.s64 	%rd36, %rd35, %rd33;
	st.global.u32 	[%rd36], %r47;
	add.s32 	%r64, %r64, 4;
$L__BB1_7:
	and.b32  	%r48, %r4, 3;
	setp.eq.s32 	%p21, %r48, 0;
	@%p21 bra 	$L__BB1_12;
	setp.eq.s32 	%p22, %r48, 1;
	@%p22 bra 	$L__BB1_10;
	mad.lo.s32 	%r49, %r64, %r37, %r1;
	mul.wide.s32 	%rd37, %r49, 4;
	add.s64 	%rd38, %rd3, %rd37;
	mov.b32 	%r50, 2143289344;
	st.global.u32 	[%rd38], %r50;
	mul.wide.s32 	%rd39, %r37, 4;
	add.s64 	%rd40, %rd38, %rd39;
	st.global.u32 	[%rd40], %r50;
	add.s32 	%r64, %r64, 2;
$L__BB1_10:
	and.b32  	%r51, %r3, 1;
	setp.eq.b32 	%p23, %r51, 1;
	@%p23 bra 	$L__BB1_12;
	mad.lo.s32 	%r52, %r64, %r37, %r1;
	mul.wide.s32 	%rd41, %r52, 4;
	add.s64 	%rd42, %rd3, %rd41;
	mov.b32 	%r53, 2143289344;
	st.global.u32 	[%rd42], %r53;
$L__BB1_12:
	add.s32 	%r69, %r2, 1;
	setp.ge.u32 	%p24, %r69, %r38;
	@%p24 bra 	$L__BB1_44;
	add.s32 	%r54, %r2, -1;
	mad.lo.s32 	%r55, %r54, %r37, %r1;
	mul.wide.s32 	%rd43, %r55, 4;
	add.s64 	%rd44, %rd2, %rd43;
	ld.global.nc.f32 	%f1, [%rd44];
	cvt.f64.f32 	%fd1, %f1;
	add.s32 	%r56, %r55, %r37;
	mul.wide.s32 	%rd4, %r37, 4;
	add.s64 	%rd45, %rd44, %rd4;
	ld.global.nc.f32 	%f5, [%rd45];
	cvt.f64.f32 	%fd77, %f5;
	mul.wide.s32 	%rd46, %r56, 4;
	add.s64 	%rd47, %rd1, %rd46;
	ld.global.nc.f32 	%f6, [%rd47];
	cvt.f64.f32 	%fd3, %f6;
	abs.f64 	%fd40, %fd1;
	setp.equ.f64 	%p26, %fd40, 0d7FF0000000000000;
	abs.f64 	%fd41, %fd77;
	setp.equ.f64 	%p27, %fd41, 0d7FF0000000000000;
	or.pred  	%p28, %p26, %p27;
	mov.pred 	%p71, 0;
	@%p28 bra 	$L__BB1_15;
	abs.f64 	%fd43, %fd3;
	setp.ne.f64 	%p71, %fd43, 0d7FF0000000000000;
$L__BB1_15:
	setp.eq.f32 	%p29, %f1, 0f00000000;
	not.pred 	%p30, %p71;
	mov.f64 	%fd81, 0d7FF8000000000000;
	or.pred  	%p31, %p30, %p29;
	@%p31 bra 	$L__BB1_17;
	sub.f64 	%fd45, %fd77, %fd1;
	div.rn.f64 	%fd46, %fd45, %fd1;
	mul.f64 	%fd81, %fd46, %fd3;
$L__BB1_17:
	not.b32 	%r57, %r2;
	add.s32 	%r58, %r38, %r57;
	and.b32  	%r19, %r58, 3;
	setp.eq.s32 	%p32, %r19, 0;
	@%p32 bra 	$L__BB1_25;
	neg.s32 	%r68, %r19;
	mad.lo.s32 	%r66, %r37, %r69, %r1;
	mov.u32 	%r67, %r2;
$L__BB1_19:
	.pragma "nounroll";
	mul.wide.s32 	%rd48, %r66, 4;
	add.s64 	%rd49, %rd2, %rd48;
	ld.global.nc.f32 	%f7, [%rd49];
	cvt.f64.f32 	%fd8, %f7;
	add.s64 	%rd50, %rd1, %rd48;
	ld.global.nc.f32 	%f8, [%rd50];
	cvt.f64.f32 	%fd9, %f8;
	abs.f64 	%fd47, %fd77;
	setp.equ.f64 	%p34, %fd47, 0d7FF0000000000000;
	abs.f64 	%fd48, %fd8;
	setp.equ.f64 	%p35, %fd48, 0d7FF0000000000000;
	or.pred  	%p36, %p34, %p35;
	mov.pred 	%p72, 0;
	@%p36 bra 	$L__BB1_21;
	abs.f64 	%fd50, %fd9;
	setp.ne.f64 	%p72, %fd50, 0d7FF0000000000000;
$L__BB1_21:
	setp.eq.f64 	%p37, %fd77, 0d0000000000000000;
	not.pred 	%p38, %p72;
	mov.f64 	%fd79, 0d7FF8000000000000;
	or.pred  	%p39, %p38, %p37;
	@%p39 bra 	$L__BB1_23;
	sub.f64 	%fd52, %fd8, %fd77;
	div.rn.f64 	%fd53, %fd52, %fd77;
	mul.f64 	%fd79, %fd53, %fd9;
$L__BB1_23:
	add.f64 	%fd81, %fd81, %fd79;
	cvt.rn.f32.f64 	%f9, %fd81;
	add.s64 	%rd52, %rd3, %rd48;
	st.global.f32 	[%rd52], %f9;
	add.s32 	%r68, %r68, 1;
	setp.ne.s32 	%p40, %r68, 0;
	add.s32 	%r67, %r67, 1;
	add.s32 	%r66, %r66, %r37;
	mov.f64 	%fd77, %fd8;
	@%p40 bra 	$L__BB1_19;
	add.s32 	%r69, %r67, 1;
	mov.f64 	%fd77, %fd8;
$L__BB1_25:
	sub.s32 	%r59, %r38, %r2;
	add.s32 	%r60, %r59, -2;
	setp.lt.u32 	%p41, %r60, 3;
	@%p41 bra 	$L__BB1_44;
	sub.s32 	%r71, %r69, %r38;
	mad.lo.s32 	%r70, %r69, %r37, %r1;
	shl.b32 	%r32, %r37, 2;
$L__BB1_27:
	mul.wide.s32 	%rd53, %r70, 4;
	add.s64 	%rd5, %rd2, %rd53;
	ld.global.nc.f32 	%f2, [%rd5];
	cvt.f64.f32 	%fd17, %f2;
	add.s64 	%rd6, %rd1, %rd53;
	ld.global.nc.f32 	%f10, [%rd6];
	cvt.f64.f32 	%fd18, %f10;
	abs.f64 	%fd54, %fd77;
	setp.equ.f64 	%p43, %fd54, 0d7FF0000000000000;
	abs.f64 	%fd55, %fd17;
	setp.equ.f64 	%p44, %fd55, 0d7FF0000000000000;
	or.pred  	%p45, %p43, %p44;
	mov.pred 	%p73, 0;
	@%p45 bra 	$L__BB1_29;
	abs.f64 	%fd56, %fd18;
	setp.ne.f64 	%p73, %fd56, 0d7FF0000000000000;
$L__BB1_29:
	setp.eq.f64 	%p46, %fd77, 0d0000000000000000;
	not.pred 	%p47, %p73;
	mov.f64 	%fd84, 0d7FF8000000000000;
	or.pred  	%p48, %p47, %p46;
	@%p48 bra 	$L__BB1_31;
	sub.f64 	%fd58, %fd17, %fd77;
	div.rn.f64 	%fd59, %fd58, %fd77;
	mul.f64 	%fd84, %fd59, %fd18;
$L__BB1_31:
	add.f64 	%fd22, %fd81, %fd84;
	cvt.rn.f32.f64 	%f11, %fd22;
	add.s64 	%rd7, %rd3, %rd53;
	st.global.f32 	[%rd7], %f11;
	add.s64 	%rd8, %rd5, %rd4;
	ld.global.nc.f32 	%f3, [%rd8];
	cvt.f64.f32 	%fd23, %f3;
	add.s64 	%rd9, %rd6, %rd4;
	ld.global.nc.f32 	%f12, [%rd9];
	cvt.f64.f32 	%fd24, %f12;
	abs.f64 	%fd60, %fd23;
	setp.equ.f64 	%p51, %fd60, 0d7FF0000000000000;
	or.pred  	%p52, %p44, %p51;
	mov.pred 	%p74, 0;
	@%p52 bra 	$L__BB1_33;
	abs.f64 	%fd61, %fd24;
	setp.ne.f64 	%p74, %fd61, 0d7FF0000000000000;
$L__BB1_33:
	setp.eq.f32 	%p53, %f2, 0f00000000;
	not.pred 	%p54, %p74;
	mov.f64 	%fd85, 0d7FF8000000000000;
	or.pred  	%p55, %p54, %p53;
	@%p55 bra 	$L__BB1_35;
	sub.f64 	%fd63, %fd23, %fd17;
	div.rn.f64 	%fd64, %fd63, %fd17;
	mul.f64 	%fd85, %fd64, %fd24;
$L__BB1_35:
	add.f64 	%fd28, %fd22, %fd85;
	cvt.rn.f32.f64 	%f13, %fd28;
	add.s64 	%rd10, %rd7, %rd4;
	st.global.f32 	[%rd10], %f13;
	add.s64 	%rd11, %rd8, %rd4;
	ld.global.nc.f32 	%f4, [%rd11];
	cvt.f64.f32 	%fd29, %f4;
	add.s64 	%rd12, %rd9, %rd4;
	ld.global.nc.f32 	%f14, [%rd12];
	cvt.f64.f32 	%fd30, %f14;
	abs.f64 	%fd65, %fd29;
	setp.equ.f64 	%p58, %fd65, 0d7FF0000000000000;
	or.pred  	%p59, %p51, %p58;
	mov.pred 	%p75, 0;
	@%p59 bra 	$L__BB1_37;
	abs.f64 	%fd66, %fd30;
	setp.ne.f64 	%p75, %fd66, 0d7FF0000000000000;
$L__BB1_37:
	setp.eq.f32 	%p60, %f3, 0f00000000;
	not.pred 	%p61, %p75;
	mov.f64 	%fd86, 0d7FF8000000000000;
	or.pred  	%p62, %p61, %p60;
	@%p62 bra 	$L__BB1_39;
	sub.f64 	%fd68, %fd29, %fd23;
	div.rn.f64 	%fd69, %fd68, %fd23;
	mul.f64 	%fd86, %fd69, %fd30;
$L__BB1_39:
	add.f64 	%fd34, %fd28, %fd86;
	cvt.rn.f32.f64 	%f15, %fd34;
	add.s64 	%rd13, %rd10, %rd4;
	st.global.f32 	[%rd13], %f15;
	add.s64 	%rd55, %rd11, %rd4;
	ld.global.nc.f32 	%f16, [%rd55];
	cvt.f64.f32 	%fd77, %f16;
	add.s64 	%rd56, %rd12, %rd4;
	ld.global.nc.f32 	%f17, [%rd56];
	cvt.f64.f32 	%fd36, %f17;
	abs.f64 	%fd70, %fd77;
	setp.equ.f64 	%p65, %fd70, 0d7FF0000000000000;
	or.pred  	%p66, %p58, %p65;
	mov.pred 	%p76, 0;
	@%p66 bra 	$L__BB1_41;
	abs.f64 	%fd72, %fd36;
	setp.ne.f64 	%p76, %fd72, 0d7FF0000000000000;
$L__BB1_41:
	setp.eq.f32 	%p67, %f4, 0f00000000;
	not.pred 	%p68, %p76;
	mov.f64 	%fd87, 0d7FF8000000000000;
	or.pred  	%p69, %p68, %p67;
	@%p69 bra 	$L__BB1_43;
	sub.f64 	%fd74, %fd77, %fd29;
	div.rn.f64 	%fd75, %fd74, %fd29;
	mul.f64 	%fd87, %fd75, %fd36;
$L__BB1_43:
	add.f64 	%fd81, %fd34, %fd87;
	cvt.rn.f32.f64 	%f18, %fd81;
	add.s64 	%rd57, %rd13, %rd4;
	st.global.f32 	[%rd57], %f18;
	add.s32 	%r71, %r71, 4;
	add.s32 	%r70, %r70, %r32;
	setp.ne.s32 	%p70, %r71, 0;
	@%p70 bra 	$L__BB1_27;
$L__BB1_44:
	ret;

}


// ===== COMPILED SASS (sm_100) =====

	.target	sm_100

	.elftype	@"ET_EXEC"


//--------------------- .note.nv.tkinfo           --------------------------
	.section	.note.nv.tkinfo,"",@"SHT_NOTE"
	.sectionflags	@"SHF_NOTE_NV_TKINFO"
	.tkinfo
        /*0018*/ 	.word	0x00000002
        /*0030*/ 	.string	""
        /*0030*/ 	.string	"ptxas"
        /*0030*/ 	.string	"Cuda compilation tools, release 13.0, V13.0.88"
        /*0030*/ 	.string	"Build cuda_13.0.r13.0/compiler.36424714_0"
        /*0030*/ 	.string	"-arch sm_100 -m 64 "



//--------------------- .note.nv.cuinfo           --------------------------
	.section	.note.nv.cuinfo,"",@"SHT_NOTE"
	.sectionflags	@"SHF_NOTE_NV_CUINFO"
        /*0018*/ 	.short	0x0002
        /*001a*/ 	.short	0x0064
        /*001c*/ 	.short	0x0082
	.zero		2


//--------------------- .nv.info                  --------------------------
	.section	.nv.info,"",@"SHT_CUDA_INFO"
	.align	4


	//----- nvinfo : EIATTR_REGCOUNT
	.align		4
        /*0000*/ 	.byte	0x04, 0x2f
        /*0002*/ 	.short	(.L_1 - .L_0)
	.align		4
.L_0:
        /*0004*/ 	.word	index@(vpt_batch_f32)
        /*0008*/ 	.word	0x00000022


	//----- nvinfo : EIATTR_FRAME_SIZE
	.align		4
.L_1:
        /*000c*/ 	.byte	0x04, 0x11
        /*000e*/ 	.short	(.L_3 - .L_2)
	.align		4
.L_2:
        /*0010*/ 	.word	index@($__internal_1_$__cuda_sm20_div_rn_f64_full)
        /*0014*/ 	.word	0x00000000


	//----- nvinfo : EIATTR_FRAME_SIZE
	.align		4
.L_3:
        /*0018*/ 	.byte	0x04, 0x11
        /*001a*/ 	.short	(.L_5 - .L_4)
	.align		4
.L_4:
        /*001c*/ 	.word	index@(vpt_batch_f32)
        /*0020*/ 	.word	0x00000000


	//----- nvinfo : EIATTR_REGCOUNT
	.align		4
.L_5:
        /*0024*/ 	.byte	0x04, 0x2f
        /*0026*/ 	.short	(.L_7 - .L_6)
	.align		4
.L_6:
        /*0028*/ 	.word	index@(vpt_many_series_one_param_f32)
        /*002c*/ 	.word	0x00000030


	//----- nvinfo : EIATTR_FRAME_SIZE
	.align		4
.L_7:
        /*0030*/ 	.byte	0x04, 0x11
        /*0032*/ 	.short	(.L_9 - .L_8)
	.align		4
.L_8:
        /*0034*/ 	.word	index@($__internal_0_$__cuda_sm20_div_rn_f64_full)
        /*0038*/ 	.word	0x00000000


	//----- nvinfo : EIATTR_FRAME_SIZE
	.align		4
.L_9:
        /*003c*/ 	.byte	0x04, 0x11
        /*003e*/ 	.short	(.L_11 - .L_10)
	.align		4
.L_10:
        /*0040*/ 	.word	index@(vpt_many_series_one_param_f32)
        /*0044*/ 	.word	0x00000000


	//----- nvinfo : EIATTR_MIN_STACK_SIZE
	.align		4
.L_11:
        /*0048*/ 	.byte	0x04, 0x12
        /*004a*/ 	.short	(.L_13 - .L_12)
	.align		4
.L_12:
        /*004c*/ 	.word	index@(vpt_many_series_one_param_f32)
        /*0050*/ 	.word	0x00000000


	//----- nvinfo : EIATTR_MIN_STACK_SIZE
	.align		4
.L_13:
        /*0054*/ 	.byte	0x04, 0x12
        /*0056*/ 	.short	(.L_15 - .L_14)
	.align		4
.L_14:
        /*0058*/ 	.word	index@(vpt_batch_f32)
        /*005c*/ 	.word	0x00000000
.L_15:


//--------------------- .nv.compat                --------------------------
	.section	.nv.compat,"",@"SHT_CUDA_COMPAT_INFO"
	.align	4
        /*0000*/ 	.byte	0x02, 0x09, 0x00, 0x00, 0x02, 0x02, 0x01, 0x00, 0x02, 0x05, 0x05, 0x00, 0x03, 0x07, 0x01, 0x01
        /*0010*/ 	.byte	0x02, 0x03, 0x00, 0x00, 0x02, 0x06, 0x01, 0x00, 0x04, 0x0b, 0x08, 0x00, 0x01, 0x00, 0x00, 0x00
        /*0020*/ 	.byte	0x00, 0x00, 0x00, 0x00


//--------------------- .nv.info.vpt_many_series_one_param_f32 --------------------------
	.section	.nv.info.vpt_many_series_one_param_f32,"",@"SHT_CUDA_INFO"
	.sectionflags	@""
	.align	4


	//----- nvinfo : EIATTR_CUDA_API_VERSION
	.align		4
        /*0000*/ 	.byte	0x04, 0x37
        /*0002*/ 	.short	(.L_17 - .L_16)
.L_16:
        /*0004*/ 	.word	0x00000082


	//----- nvinfo : EIATTR_KPARAM_INFO
	.align		4
.L_17:
        /*0008*/ 	.byte	0x04, 0x17
        /*000a*/ 	.short	(.L_19 - .L_18)
.L_18:
        /*000c*/ 	.word	0x00000000
        /*0010*/ 	.short	0x0005
        /*0012*/ 	.short	0x0020
        /*0014*/ 	.byte	0x00, 0xf5, 0x21, 0x00


	//----- nvinfo : EIATTR_KPARAM_INFO
	.align		4
.L_19:
        /*0018*/ 	.byte	0x04, 0x17
        /*001a*/ 	.short	(.L_21 - .L_20)
.L_20:
        /*001c*/ 	.word	0x00000000
        /*0020*/ 	.short	0x0004
        /*0022*/ 	.short	0x0018
        /*0024*/ 	.byte	0x00, 0xf5, 0x21, 0x00


	//----- nvinfo : EIATTR_KPARAM_INFO
	.align		4
.L_21:
        /*0028*/ 	.byte	0x04, 0x17
        /*002a*/ 	.short	(.L_23 - .L_22)
.L_22:
        /*002c*/ 	.word	0x00000000
        /*0030*/ 	.short	0x0003
        /*0032*/ 	.short	0x0014
        /*0034*/ 	.byte	0x00, 0xf0, 0x11, 0x00


	//----- nvinfo : EIATTR_KPARAM_INFO
	.align		4
.L_23:
        /*0038*/ 	.byte	0x04, 0x17
        /*003a*/ 	.short	(.L_25 - .L_24)
.L_24:
        /*003c*/ 	.word	0x00000000
        /*0040*/ 	.short	0x0002
        /*0042*/ 	.short	0x0010
        /*0044*/ 	.byte	0x00, 0xf0, 0x11, 0x00


	//----- nvinfo : EIATTR_KPARAM_INFO
	.align		4
.L_25:
        /*0048*/ 	.byte	0x04, 0x17
        /*004a*/ 	.short	(.L_27 - .L_26)
.L_26:
        /*004c*/ 	.word	0x00000000
        /*0050*/ 	.short	0x0001
        /*0052*/ 	.short	0x0008
        /*0054*/ 	.byte	0x00, 0xf5, 0x21, 0x00


	//----- nvinfo : EIATTR_KPARAM_INFO
	.align		4
.L_27:
        /*0058*/ 	.byte	0x04, 0x17
        /*005a*/ 	.short	(.L_29 - .L_28)
.L_28:
        /*005c*/ 	.word	0x00000000
        /*0060*/ 	.short	0x0000
        /*0062*/ 	.short	0x0000
        /*0064*/ 	.byte	0x00, 0xf5, 0x21, 0x00


	//----- nvinfo : EIATTR_SPARSE_MMA_MASK
	.align		4
.L_29:
        /*0068*/ 	.byte	0x03, 0x50
        /*006a*/ 	.short	0x0000


	//----- nvinfo : EIATTR_MAXREG_COUNT
	.align		4
        /*006c*/ 	.byte	0x03, 0x1b
        /*006e*/ 	.short	0x00ff


	//----- nvinfo : EIATTR_MERCURY_ISA_VERSION
	.align		4
        /*0070*/ 	.byte	0x03, 0x5f
        /*0072*/ 	.short	0x0101


	//----- nvinfo : EIATTR_VRC_CTA_INIT_COUNT
	.align		4
        /*0074*/ 	.byte	0x02, 0x4a
	.zero		1
	.zero		1


	//----- nvinfo : EIATTR_EXIT_INSTR_OFFSETS
	.align		4
        /*0078*/ 	.byte	0x04, 0x1c
        /*007a*/ 	.short	(.L_31 - .L_30)


	//   ....[0]....
.L_30:
        /*007c*/ 	.word	0x00000080


	//   ....[1]....
        /*0080*/ 	.word	0x00000590


	//   ....[2]....
        /*0084*/ 	.word	0x00000d30


	//   ....[3]....
        /*0088*/ 	.word	0x000018e0


	//----- nvinfo : EIATTR_CRS_STACK_SIZE
	.align		4
.L_31:
        /*008c*/ 	.byte	0x04, 0x1e
        /*008e*/ 	.short	(.L_33 - .L_32)
.L_32:
        /*0090*/ 	.word	0x00000000


	//----- nvinfo : EIATTR_CBANK_PARAM_SIZE
	.align		4
.L_33:
        /*0094*/ 	.byte	0x03, 0x19
        /*0096*/ 	.short	0x0028


	//----- nvinfo : EIATTR_PARAM_CBANK
	.align		4
        /*0098*/ 	.byte	0x04, 0x0a
        /*009a*/ 	.short	(.L_35 - .L_34)
	.align		4
.L_34:
        /*009c*/ 	.word	index@(.nv.constant0.vpt_many_series_one_param_f32)
        /*00a0*/ 	.short	0x0380
        /*00a2*/ 	.short	0x0028


	//----- nvinfo : EIATTR_SW_WAR
	.align		4
.L_35:
        /*00a4*/ 	.byte	0x04, 0x36
        /*00a6*/ 	.short	(.L_37 - .L_36)
.L_36:
        /*00a8*/ 	.word	0x00000008
.L_37:


//--------------------- .nv.info.vpt_batch_f32    --------------------------
	.section	.nv.info.vpt_batch_f32,"",@"SHT_CUDA_INFO"
	.sectionflags	@""
	.align	4


	//----- nvinfo : EIATTR_CUDA_API_VERSION
	.align		4
        /*0000*/ 	.byte	0x04, 0x37
        /*0002*/ 	.short	(.L_39 - .L_38)
.L_38:
        /*0004*/ 	.word	0x00000082


	//----- nvinfo : EIATTR_KPARAM_INFO
	.align		4
.L_39:
        /*0008*/ 	.byte	0x04, 0x17
        /*000a*/ 	.short	(.L_41 - .L_40)
.L_40:
        /*000c*/ 	.word	0x00000000
        /*0010*/ 	.short	0x0004
        /*0012*/ 	.short	0x0018
        /*0014*/ 	.byte	0x00, 0xf5, 0x21, 0x00


	//----- nvinfo : EIATTR_KPARAM_INFO
	.align		4
.L_41:
        /*0018*/ 	.byte	0x04, 0x17
        /*001a*/ 	.short	(.L_43 - .L_42)
.L_42:
        /*001c*/ 	.word	0x00000000
        /*0020*/ 	.short	0x0003
        /*0022*/ 	.short	0x0014
        /*0024*/ 	.byte	0x00, 0xf0, 0x11, 0x00


	//----- nvinfo : EIATTR_KPARAM_INFO
	.align		4
.L_43:
        /*0028*/ 	.byte	0x04, 0x17
        /*002a*/ 	.short	(.L_45 - .L_44)
.L_44:
        /*002c*/ 	.word	0x00000000
        /*0030*/ 	.short	0x0002
        /*0032*/ 	.short	0x0010
        /*0034*/ 	.byte	0x00, 0xf0, 0x11, 0x00


	//----- nvinfo : EIATTR_KPARAM_INFO
	.align		4
.L_45:
        /*0038*/ 	.byte	0x04, 0x17
        /*003a*/ 	.short	(.L_47 - .L_46)
.L_46:
        /*003c*/ 	.word	0x00000000
        /*0040*/ 	.short	0x0001
        /*0042*/ 	.short	0x0008
        /*0044*/ 	.byte	0x00, 0xf5, 0x21, 0x00


	//----- nvinfo : EIATTR_KPARAM_INFO
	.align		4
.L_47:
        /*0048*/ 	.byte	0x04, 0x17
        /*004a*/ 	.short	(.L_49 - .L_48)
.L_48:
        /*004c*/ 	.word	0x00000000
        /*0050*/ 	.short	0x0000
        /*0052*/ 	.short	0x0000
        /*0054*/ 	.byte	0x00, 0xf5, 0x21, 0x00


	//----- nvinfo : EIATTR_SPARSE_MMA_MASK
	.align		4
.L_49:
        /*0058*/ 	.byte	0x03, 0x50
        /*005a*/ 	.short	0x0000


	//----- nvinfo : EIATTR_MAXREG_COUNT
	.align		4
        /*005c*/ 	.byte	0x03, 0x1b
        /*005e*/ 	.short	0x00ff


	//----- nvinfo : EIATTR_MERCURY_ISA_VERSION
	.align		4
        /*0060*/ 	.byte	0x03, 0x5f
        /*0062*/ 	.short	0x0101


	//----- nvinfo : EIATTR_VRC_CTA_INIT_COUNT
	.align		4
        /*0064*/ 	.byte	0x02, 0x4a
	.zero		1
	.zero		1


	//----- nvinfo : EIATTR_EXIT_INSTR_OFFSETS
	.align		4
        /*0068*/ 	.byte	0x04, 0x1c
        /*006a*/ 	.short	(.L_51 - .L_50)


	//   ....[0]....
.L_50:
        /*006c*/ 	.word	0x00000070


	//   ....[1]....
        /*0070*/ 	.word	0x00000610


	//   ....[2]....
        /*0074*/ 	.word	0x00000df0


	//   ....[3]....
        /*0078*/ 	.word	0x00001a80


	//----- nvinfo : EIATTR_CRS_STACK_SIZE
	.align		4
.L_51:
        /*007c*/ 	.byte	0x04, 0x1e
        /*007e*/ 	.short	(.L_53 - .L_52)
.L_52:
        /*0080*/ 	.word	0x00000000


	//----- nvinfo : EIATTR_CBANK_PARAM_SIZE
	.align		4
.L_53:
        /*0084*/ 	.byte	0x03, 0x19
        /*0086*/ 	.short	0x0020


	//----- nvinfo : EIATTR_PARAM_CBANK
	.align		4
        /*0088*/ 	.byte	0x04, 0x0a
        /*008a*/ 	.short	(.L_55 - .L_54)
	.align		4
.L_54:
        /*008c*/ 	.word	index@(.nv.constant0.vpt_batch_f32)
        /*0090*/ 	.short	0x0380
        /*0092*/ 	.short	0x0020


	//----- nvinfo : EIATTR_SW_WAR
	.align		4
.L_55:
        /*0094*/ 	.byte	0x04, 0x36
        /*0096*/ 	.short	(.L_57 - .L_56)
.L_56:
        /*0098*/ 	.word	0x00000008
.L_57:


//--------------------- .nv.callgraph             --------------------------
	.section	.nv.callgraph,"",@"SHT_CUDA_CALLGRAPH"
	.align	4
	.sectionentsize	8
	.align		4
        /*0000*/ 	.word	0x00000000
	.align		4
        /*0004*/ 	.word	0xffffffff
	.align		4
        /*0008*/ 	.word	0x00000000
	.align		4
        /*000c*/ 	.word	0xfffffffe
	.align		4
        /*0010*/ 	.word	0x00000000
	.align		4
        /*0014*/ 	.word	0xfffffffd
	.align		4
        /*0018*/ 	.word	0x00000000
	.align		4
        /*001c*/ 	.word	0xfffffffc


//--------------------- .text.vpt_many_series_one_param_f32 --------------------------
	.section	.text.vpt_many_series_one_param_f32,"ax",@progbits
	.align	128
        .global         vpt_many_series_one_param_f32
        .type           vpt_many_series_one_param_f32,@function
        .size           vpt_many_series_one_param_f32,(.L_x_69 - vpt_many_series_one_param_f32)
        .other          vpt_many_series_one_param_f32,@"STO_CUDA_ENTRY STV_DEFAULT"
vpt_many_series_one_param_f32:
.text.vpt_many_series_one_param_f32:
[----:B------:R-:W-:Y:S01]  /*0000*/  LDC R1, c[0x0][0x37c] ;  /* 0x0000df00ff017b82 */ /* 0x000fe20000000800 */
[----:B------:R-:W0:Y:S07]  /*0010*/  S2R R0, SR_TID.X ;  /* 0x0000000000007919 */ /* 0x000e2e0000002100 */
[----:B------:R-:W0:Y:S08]  /*0020*/  S2UR UR4, SR_CTAID.X ;  /* 0x00000000000479c3 */ /* 0x000e300000002500 */
[----:B------:R-:W0:Y:S08]  /*0030*/  LDC R3, c[0x0][0x360] ;  /* 0x0000d800ff037b82 */ /* 0x000e300000000800 */
[----:B------:R-:W1:Y:S01]  /*0040*/  LDC.64 R4, c[0x0][0x390] ;  /* 0x0000e400ff047b82 */ /* 0x000e620000000a00 */
[----:B0-----:R-:W-:Y:S01]  /*0050*/  IMAD R3, R3, UR4, R0 ;  /* 0x0000000403037c24 */ /* 0x001fe2000f8e0200 */
[----:B-1----:R-:W-:-:S04]  /*0060*/  ISETP.GE.AND P0, PT, R5, 0x1, PT ;  /* 0x000000010500780c */ /* 0x002fc80003f06270 */
[----:B------:R-:W-:-:S13]  /*0070*/  ISETP.GE.OR P0, PT, R3, R4, !P0 ;  /* 0x000000040300720c */ /* 0x000fda0004706670 */
[----:B------:R-:W-:Y:S05]  /*0080*/  @P0 EXIT ;  /* 0x000000000000094d */ /* 0x000fea0003800000 */
[----:B------:R-:W0:Y:S01]  /*0090*/  LDC.64 R6, c[0x0][0x398] ;  /* 0x0000e600ff067b82 */ /* 0x000e220000000a00 */
[----:B------:R-:W1:Y:S01]  /*00a0*/  LDCU.64 UR4, c[0x0][0x358] ;  /* 0x00006b00ff0477ac */ /* 0x000e620008000a00 */
[----:B0-----:R-:W-:-:S06]  /*00b0*/  IMAD.WIDE R6, R3, 0x4, R6 ;  /* 0x0000000403067825 */ /* 0x001fcc00078e0206 */
[----:B-1----:R-:W2:Y:S01]  /*00c0*/  LDG.E.CONSTANT R6, desc[UR4][R6.64] ;  /* 0x0000000406067981 */ /* 0x002ea2000c1e9900 */
[----:B------:R-:W-:Y:S01]  /*00d0*/  VIADD R0, R5, 0xffffffff ;  /* 0xffffffff05007836 */ /* 0x000fe20000000000 */
[----:B------:R-:W-:Y:S01]  /*00e0*/  BSSY.RECONVERGENT B0, `(.L_x_0) ;  /* 0x0000023000007945 */ /* 0x000fe20003800200 */
[----:B--2---:R-:W-:Y:S02]  /*00f0*/  ISETP.GE.AND P0, PT, R6, R5, PT ;  /* 0x000000050600720c */ /* 0x004fe40003f06270 */
[----:B------:R-:W-:-:S04]  /*0100*/  VIMNMX R11, PT, PT, RZ, R6, !PT ;  /* 0x00000006ff0b7248 */ /* 0x000fc80007fe0100 */
[----:B------:R-:W-:Y:S01]  /*0110*/  SEL R2, R11, R0, !P0 ;  /* 0x000000000b027207 */ /* 0x000fe20004000000 */
[----:B------:R-:W-:-:S03]  /*0120*/  IMAD.MOV.U32 R0, RZ, RZ, RZ ;  /* 0x000000ffff007224 */ /* 0x000fc600078e00ff */
[C---:B------:R-:W-:Y:S01]  /*0130*/  ISETP.GE.U32.AND P0, PT, R2.reuse, 0x7, PT ;  /* 0x000000070200780c */ /* 0x040fe20003f06070 */
[----:B------:R-:W-:-:S05]  /*0140*/  VIADD R10, R2, 0x1 ;  /* 0x00000001020a7836 */ /* 0x000fca0000000000 */
[----:B------:R-:W-:-:S04]  /*0150*/  LOP3.LUT R26, R10, 0x7, RZ, 0xc0, !PT ;  /* 0x000000070a1a7812 */ /* 0x000fc800078ec0ff */
[----:B------:R-:W-:-:S03]  /*0160*/  ISETP.NE.AND P1, PT, R26, RZ, PT ;  /* 0x000000ff1a00720c */ /* 0x000fc60003f25270 */
[----:B------:R-:W-:Y:S10]  /*0170*/  @!P0 BRA `(.L_x_1) ;  /* 0x0000000000648947 */ /* 0x000ff40003800000 */
[----:B------:R-:W0:Y:S01]  /*0180*/  LDC.64 R24, c[0x0][0x3a0] ;  /* 0x0000e800ff187b82 */ /* 0x000e220000000a00 */
[----:B------:R-:W-:Y:S02]  /*0190*/  LOP3.LUT R0, R10, 0xfffffff8, RZ, 0xc0, !PT ;  /* 0xfffffff80a007812 */ /* 0x000fe400078ec0ff */
[----:B------:R-:W-:-:S03]  /*01a0*/  MOV R29, R3 ;  /* 0x00000003001d7202 */ /* 0x000fc60000000f00 */
[----:B------:R-:W-:-:S07]  /*01b0*/  IMAD.MOV R27, RZ, RZ, -R0 ;  /* 0x000000ffff1b7224 */ /* 0x000fce00078e0a00 */
.L_x_2:
[----:B01----:R-:W-:Y:S01]  /*01c0*/  IMAD.WIDE R6, R29, 0x4, R24 ;  /* 0x000000041d067825 */ /* 0x003fe200078e0218 */
[----:B------:R-:W-:-:S03]  /*01d0*/  LEA R29, R4, R29, 0x3 ;  /* 0x0000001d041d7211 */ /* 0x000fc600078e18ff */
[----:B------:R-:W-:Y:S02]  /*01e0*/  IMAD.MOV.U32 R31, RZ, RZ, 0x7fc00000 ;  /* 0x7fc00000ff1f7424 */ /* 0x000fe400078e00ff */
[----:B------:R-:W-:-:S03]  /*01f0*/  IMAD.WIDE R8, R4, 0x4, R6 ;  /* 0x0000000404087825 */ /* 0x000fc600078e0206 */
[----:B------:R1:W-:Y:S01]  /*0200*/  STG.E desc[UR4][R6.64], R31 ;  /* 0x0000001f06007986 */ /* 0x0003e2000c101904 */
[----:B------:R-:W-:Y:S02]  /*0210*/  VIADD R27, R27, 0x8 ;  /* 0x000000081b1b7836 */ /* 0x000fe40000000000 */
[C---:B------:R-:W-:Y:S01]  /*0220*/  IMAD.WIDE R12, R4.reuse, 0x4, R8 ;  /* 0x00000004040c7825 */ /* 0x040fe200078e0208 */
[----:B------:R1:W-:Y:S02]  /*0230*/  STG.E desc[UR4][R8.64], R31 ;  /* 0x0000001f08007986 */ /* 0x0003e4000c101904 */
[----:B------:R-:W-:Y:S02]  /*0240*/  ISETP.NE.AND P0, PT, R27, RZ, PT ;  /* 0x000000ff1b00720c */ /* 0x000fe40003f05270 */
[----:B------:R1:W-:Y:S01]  /*0250*/  STG.E desc[UR4][R12.64], R31 ;  /* 0x0000001f0c007986 */ /* 0x0003e2000c101904 */
[----:B------:R-:W-:-:S05]  /*0260*/  IMAD.WIDE R14, R4, 0x4, R12 ;  /* 0x00000004040e7825 */ /* 0x000fca00078e020c */
        /* <DEDUP_REMOVED lines=9> */
[----:B------:R-:W-:Y:S05]  /*0300*/  @P0 BRA `(.L_x_2) ;  /* 0xfffffffc00ac0947 */ /* 0x000fea000383ffff */
.L_x_1:
[----:B------:R-:W-:Y:S05]  /*0310*/  BSYNC.RECONVERGENT B0 ;  /* 0x0000000000007941 */ /* 0x000fea0003800200 */
.L_x_0:
[----:B------:R-:W-:Y:S04]  /*0320*/  BSSY.RECONVERGENT B0, `(.L_x_3) ;  /* 0x0000024000007945 */ /* 0x000fe80003800200 */
[----:B------:R-:W-:Y:S05]  /*0330*/  @!P1 BRA `(.L_x_4) ;  /* 0x0000000000889947 */ /* 0x000fea0003800000 */
[----:B------:R-:W-:Y:S01]  /*0340*/  ISETP.GE.U32.AND P0, PT, R26, 0x4, PT ;  /* 0x000000041a00780c */ /* 0x000fe20003f06070 */
[----:B------:R-:W-:Y:S01]  /*0350*/  BSSY.RECONVERGENT B1, `(.L_x_5) ;  /* 0x000000f000017945 */ /* 0x000fe20003800200 */
[----:B------:R-:W-:-:S11]  /*0360*/  LOP3.LUT P1, R10, R10, 0x3, RZ, 0xc0, !PT ;  /* 0x000000030a0a7812 */ /* 0x000fd6000782c0ff */
[----:B------:R-:W-:Y:S05]  /*0370*/  @!P0 BRA `(.L_x_6) ;  /* 0x0000000000308947 */ /* 0x000fea0003800000 */
[----:B-1----:R-:W0:Y:S01]  /*0380*/  LDC.64 R6, c[0x0][0x3a0] ;  /* 0x0000e800ff067b82 */ /* 0x002e220000000a00 */
[C---:B------:R-:W-:Y:S02]  /*0390*/  IMAD R9, R0.reuse, R4, R3 ;  /* 0x0000000400097224 */ /* 0x040fe400078e0203 */
[----:B------:R-:W-:Y:S02]  /*03a0*/  IMAD.MOV.U32 R17, RZ, RZ, 0x7fc00000 ;  /* 0x7fc00000ff117424 */ /* 0x000fe400078e00ff */
[----:B------:R-:W-:Y:S02]  /*03b0*/  VIADD R0, R0, 0x4 ;  /* 0x0000000400007836 */ /* 0x000fe40000000000 */
[----:B0-----:R-:W-:-:S05]  /*03c0*/  IMAD.WIDE R6, R9, 0x4, R6 ;  /* 0x0000000409067825 */ /* 0x001fca00078e0206 */
[----:B------:R0:W-:Y:S01]  /*03d0*/  STG.E desc[UR4][R6.64], R17 ;  /* 0x0000001106007986 */ /* 0x0001e2000c101904 */
[----:B------:R-:W-:-:S05]  /*03e0*/  IMAD.WIDE R8, R4, 0x4, R6 ;  /* 0x0000000404087825 */ /* 0x000fca00078e0206 */
[----:B------:R0:W-:Y:S01]  /*03f0*/  STG.E desc[UR4][R8.64], R17 ;  /* 0x0000001108007986 */ /* 0x0001e2000c101904 */
[----:B------:R-:W-:-:S05]  /*0400*/  IMAD.WIDE R12, R4, 0x4, R8 ;  /* 0x00000004040c7825 */ /* 0x000fca00078e0208 */
[----:B------:R0:W-:Y:S01]  /*0410*/  STG.E desc[UR4][R12.64], R17 ;  /* 0x000000110c007986 */ /* 0x0001e2000c101904 */
[----:B------:R-:W-:-:S05]  /*0420*/  IMAD.WIDE R14, R4, 0x4, R12 ;  /* 0x00000004040e7825 */ /* 0x000fca00078e020c */
[----:B------:R0:W-:Y:S02]  /*0430*/  STG.E desc[UR4][R14.64], R17 ;  /* 0x000000110e007986 */ /* 0x0001e4000c101904 */
.L_x_6:
[----:B------:R-:W-:Y:S05]  /*0440*/  BSYNC.RECONVERGENT B1 ;  /* 0x0000000000017941 */ /* 0x000fea0003800200 */
.L_x_5:
[----:B------:R-:W-:Y:S05]  /*0450*/  @!P1 BRA `(.L_x_4) ;  /* 0x0000000000409947 */ /* 0x000fea0003800000 */
[----:B------:R-:W-:Y:S02]  /*0460*/  ISETP.NE.AND P0, PT, R10, 0x1, PT ;  /* 0x000000010a00780c */ /* 0x000fe40003f05270 */
[----:B------:R-:W-:-:S04]  /*0470*/  LOP3.LUT R2, R2, 0x1, RZ, 0xc0, !PT ;  /* 0x0000000102027812 */ /* 0x000fc800078ec0ff */
[----:B------:R-:W-:-:S07]  /*0480*/  ISETP.NE.U32.AND P1, PT, R2, 0x1, PT ;  /* 0x000000010200780c */ /* 0x000fce0003f25070 */
[----:B01----:R-:W0:Y:S01]  /*0490*/  @P0 LDC.64 R6, c[0x0][0x3a0] ;  /* 0x0000e800ff060b82 */ /* 0x003e220000000a00 */
[C---:B------:R-:W-:Y:S01]  /*04a0*/  @P0 IMAD R9, R0.reuse, R4, R3 ;  /* 0x0000000400090224 */ /* 0x040fe200078e0203 */
[----:B------:R-:W-:Y:S01]  /*04b0*/  @P0 MOV R17, 0x7fc00000 ;  /* 0x7fc0000000110802 */ /* 0x000fe20000000f00 */
[----:B------:R-:W-:-:S05]  /*04c0*/  @P0 VIADD R0, R0, 0x2 ;  /* 0x0000000200000836 */ /* 0x000fca0000000000 */
[----:B------:R-:W1:Y:S01]  /*04d0*/  @P1 LDC.64 R14, c[0x0][0x3a0] ;  /* 0x0000e800ff0e1b82 */ /* 0x000e620000000a00 */
[----:B0-----:R-:W-:-:S04]  /*04e0*/  @P0 IMAD.WIDE R8, R9, 0x4, R6 ;  /* 0x0000000409080825 */ /* 0x001fc800078e0206 */
[----:B------:R-:W-:Y:S01]  /*04f0*/  @P1 IMAD R7, R0, R4, R3 ;  /* 0x0000000400071224 */ /* 0x000fe200078e0203 */
[----:B------:R2:W-:Y:S01]  /*0500*/  @P0 STG.E desc[UR4][R8.64], R17 ;  /* 0x0000001108000986 */ /* 0x0005e2000c101904 */
[----:B------:R-:W-:-:S04]  /*0510*/  @P0 IMAD.WIDE R12, R4, 0x4, R8 ;  /* 0x00000004040c0825 */ /* 0x000fc800078e0208 */
[----:B-1----:R-:W-:Y:S01]  /*0520*/  @P1 IMAD.WIDE R6, R7, 0x4, R14 ;  /* 0x0000000407061825 */ /* 0x002fe200078e020e */
[----:B------:R2:W-:Y:S03]  /*0530*/  @P0 STG.E desc[UR4][R12.64], R17 ;  /* 0x000000110c000986 */ /* 0x0005e6000c101904 */
[----:B------:R-:W-:-:S05]  /*0540*/  @P1 IMAD.MOV.U32 R15, RZ, RZ, 0x7fc00000 ;  /* 0x7fc00000ff0f1424 */ /* 0x000fca00078e00ff */
[----:B------:R2:W-:Y:S02]  /*0550*/  @P1 STG.E desc[UR4][R6.64], R15 ;  /* 0x0000000f06001986 */ /* 0x0005e4000c101904 */
.L_x_4:
[----:B------:R-:W-:Y:S05]  /*0560*/  BSYNC.RECONVERGENT B0 ;  /* 0x0000000000007941 */ /* 0x000fea0003800200 */
.L_x_3:
[----:B------:R-:W-:-:S05]  /*0570*/  VIADD R0, R11, 0x1 ;  /* 0x000000010b007836 */ /* 0x000fca0000000000 */
[----:B------:R-:W-:-:S13]  /*0580*/  ISETP.GE.U32.AND P0, PT, R0, R5, PT ;  /* 0x000000050000720c */ /* 0x000fda0003f06070 */
[----:B------:R-:W-:Y:S05]  /*0590*/  @P0 EXIT ;  /* 0x000000000000094d */ /* 0x000fea0003800000 */
[----:B012---:R-:W0:Y:S01]  /*05a0*/  LDC.64 R6, c[0x0][0x380] ;  /* 0x0000e000ff067b82 */ /* 0x007e220000000a00 */
[----:B------:R-:W-:-:S04]  /*05b0*/  VIADD R2, R11, 0xffffffff ;  /* 0xffffffff0b027836 */ /* 0x000fc80000000000 */
[----:B------:R-:W-:-:S03]  /*05c0*/  IMAD R5, R2, R4, R3 ;  /* 0x0000000402057224 */ /* 0x000fc600078e0203 */
[----:B------:R-:W1:Y:S01]  /*05d0*/  LDC.64 R16, c[0x0][0x388] ;  /* 0x0000e200ff107b82 */ /* 0x000e620000000a00 */
[----:B0-----:R-:W-:-:S04]  /*05e0*/  IMAD.WIDE R6, R5, 0x4, R6 ;  /* 0x0000000405067825 */ /* 0x001fc800078e0206 */
[----:B------:R-:W-:Y:S02]  /*05f0*/  IMAD.WIDE R8, R4, 0x4, R6 ;  /* 0x0000000404087825 */ /* 0x000fe400078e0206 */
[----:B------:R-:W2:Y:S04]  /*0600*/  LDG.E.CONSTANT R6, desc[UR4][R6.64] ;  /* 0x0000000406067981 */ /* 0x000ea8000c1e9900 */
[----:B------:R-:W3:Y:S01]  /*0610*/  LDG.E.CONSTANT R8, desc[UR4][R8.64] ;  /* 0x0000000408087981 */ /* 0x000ee2000c1e9900 */
[----:B------:R-:W-:-:S05]  /*0620*/  IADD3 R5, PT, PT, R5, R4, RZ ;  /* 0x0000000405057210 */ /* 0x000fca0007ffe0ff */
[----:B-1----:R-:W-:-:S05]  /*0630*/  IMAD.WIDE R16, R5, 0x4, R16 ;  /* 0x0000000405107825 */ /* 0x002fca00078e0210 */
[----:B------:R-:W4:Y:S01]  /*0640*/  LDG.E.CONSTANT R12, desc[UR4][R16.64] ;  /* 0x00000004100c7981 */ /* 0x000f22000c1e9900 */
[----:B------:R-:W-:Y:S01]  /*0650*/  PLOP3.LUT P1, PT, PT, PT, PT, 0x8, 0x80 ;  /* 0x000000000080781c */ /* 0x000fe20003f2e170 */
[----:B------:R-:W-:Y:S01]  /*0660*/  BSSY.RECONVERGENT B1, `(.L_x_7) ;  /* 0x0000022000017945 */ /* 0x000fe20003800200 */
[----:B------:R-:W-:Y:S02]  /*0670*/  IMAD.MOV.U32 R4, RZ, RZ, R0 ;  /* 0x000000ffff047224 */ /* 0x000fe400078e0000 */
[----:B------:R-:W-:Y:S02]  /*0680*/  IMAD.MOV.U32 R14, RZ, RZ, 0x0 ;  /* 0x00000000ff0e7424 */ /* 0x000fe400078e00ff */
[----:B------:R-:W-:Y:S01]  /*0690*/  IMAD.MOV.U32 R15, RZ, RZ, 0x7ff80000 ;  /* 0x7ff80000ff0f7424 */ /* 0x000fe200078e00ff */
[----:B---3--:R-:W0:Y:S08]  /*06a0*/  F2F.F64.F32 R18, R8 ;  /* 0x0000000800127310 */ /* 0x008e300000201800 */
[----:B--2---:R-:W1:Y:S01]  /*06b0*/  F2F.F64.F32 R32, R6 ;  /* 0x0000000600207310 */ /* 0x004e620000201800 */
[----:B0-----:R-:W-:-:S07]  /*06c0*/  DSETP.NE.AND P0, PT, |R18|, +INF , PT ;  /* 0x7ff000001200742a */ /* 0x001fce0003f05200 */
[----:B----4-:R-:W0:Y:S01]  /*06d0*/  F2F.F64.F32 R12, R12 ;  /* 0x0000000c000c7310 */ /* 0x010e220000201800 */
[----:B-1----:R-:W-:-:S14]  /*06e0*/  DSETP.EQU.OR P0, PT, |R32|, +INF , !P0 ;  /* 0x7ff000002000742a */ /* 0x002fdc000470a600 */
[----:B0-----:R-:W-:-:S06]  /*06f0*/  @!P0 DSETP.NE.AND P1, PT, |R12|, +INF , PT ;  /* 0x7ff000000c00842a */ /* 0x001fcc0003f25200 */
[----:B------:R-:W-:-:S13]  /*0700*/  FSETP.EQ.OR P1, PT, R6, RZ, !P1 ;  /* 0x000000ff0600720b */ /* 0x000fda0004f22400 */
[----:B------:R-:W-:Y:S05]  /*0710*/  @P1 BRA `(.L_x_8) ;  /* 0x0000000000581947 */ /* 0x000fea0003800000 */
[----:B------:R-:W0:Y:S01]  /*0720*/  MUFU.RCP64H R7, R33 ;  /* 0x0000002100077308 */ /* 0x000e220000001800 */
[----:B------:R-:W-:Y:S01]  /*0730*/  MOV R6, 0x1 ;  /* 0x0000000100067802 */ /* 0x000fe20000000f00 */
[C---:B------:R-:W-:Y:S01]  /*0740*/  DADD R16, -R32.reuse, R18 ;  /* 0x0000000020107229 */ /* 0x040fe20000000112 */
[----:B------:R-:W-:Y:S09]  /*0750*/  BSSY.RECONVERGENT B2, `(.L_x_9) ;  /* 0x0000011000027945 */ /* 0x000ff20003800200 */
[----:B------:R-:W-:Y:S01]  /*0760*/  FSETP.GEU.AND P1, PT, |R17|, 6.5827683646048100446e-37, PT ;  /* 0x036000001100780b */ /* 0x000fe20003f2e200 */
[----:B0-----:R-:W-:-:S08]  /*0770*/  DFMA R8, -R32, R6, 1 ;  /* 0x3ff000002008742b */ /* 0x001fd00000000106 */
[----:B------:R-:W-:-:S08]  /*0780*/  DFMA R8, R8, R8, R8 ;  /* 0x000000080808722b */ /* 0x000fd00000000008 */
[----:B------:R-:W-:-:S08]  /*0790*/  DFMA R8, R6, R8, R6 ;  /* 0x000000080608722b */ /* 0x000fd00000000006 */
[----:B------:R-:W-:-:S08]  /*07a0*/  DFMA R6, -R32, R8, 1 ;  /* 0x3ff000002006742b */ /* 0x000fd00000000108 */
[----:B------:R-:W-:-:S08]  /*07b0*/  DFMA R6, R8, R6, R8 ;  /* 0x000000060806722b */ /* 0x000fd00000000008 */
[----:B------:R-:W-:-:S08]  /*07c0*/  DMUL R8, R16, R6 ;  /* 0x0000000610087228 */ /* 0x000fd00000000000 */
[----:B------:R-:W-:-:S08]  /*07d0*/  DFMA R14, -R32, R8, R16 ;  /* 0x00000008200e722b */ /* 0x000fd00000000110 */
[----:B------:R-:W-:-:S10]  /*07e0*/  DFMA R8, R6, R14, R8 ;  /* 0x0000000e0608722b */ /* 0x000fd40000000008 */
[----:B------:R-:W-:-:S05]  /*07f0*/  FFMA R0, RZ, R33, R9 ;  /* 0x00000021ff007223 */ /* 0x000fca0000000009 */
[----:B------:R-:W-:-:S13]  /*0800*/  FSETP.GT.AND P0, PT, |R0|, 1.469367938527859385e-39, PT ;  /* 0x001000000000780b */ /* 0x000fda0003f04200 */
[----:B------:R-:W-:Y:S05]  /*0810*/  @P0 BRA P1, `(.L_x_10) ;  /* 0x0000000000100947 */ /* 0x000fea0000800000 */
[----:B------:R-:W-:Y:S01]  /*0820*/  IMAD.MOV.U32 R0, RZ, RZ, R16 ;  /* 0x000000ffff007224 */ /* 0x000fe200078e0010 */
[----:B------:R-:W-:Y:S01]  /*0830*/  MOV R6, 0x860 ;  /* 0x0000086000067802 */ /* 0x000fe20000000f00 */
[----:B------:R-:W-:-:S07]  /*0840*/  IMAD.MOV.U32 R9, RZ, RZ, R17 ;  /* 0x000000ffff097224 */ /* 0x000fce00078e0011 */
[----:B------:R-:W-:Y:S05]  /*0850*/  CALL.REL.NOINC `($__internal_0_$__cuda_sm20_div_rn_f64_full) ;  /* 0x0000001000247944 */ /* 0x000fea0003c00000 */
.L_x_10:
[----:B------:R-:W-:Y:S05]  /*0860*/  BSYNC.RECONVERGENT B2 ;  /* 0x0000000000027941 */ /* 0x000fea0003800200 */
.L_x_9:
[----:B------:R-:W-:-:S11]  /*0870*/  DMUL R14, R12, R8 ;  /* 0x000000080c0e7228 */ /* 0x000fd60000000000 */
.L_x_8:
[----:B------:R-:W-:Y:S05]  /*0880*/  BSYNC.RECONVERGENT B1 ;  /* 0x0000000000017941 */ /* 0x000fea0003800200 */
.L_x_7:
[----:B------:R-:W0:Y:S01]  /*0890*/  LDCU UR6, c[0x0][0x394] ;  /* 0x00007280ff0677ac */ /* 0x000e220008000800 */
[----:B------:R-:W-:Y:S01]  /*08a0*/  LOP3.LUT R0, RZ, R11, RZ, 0x33, !PT ;  /* 0x0000000bff007212 */ /* 0x000fe200078e33ff */
[----:B------:R-:W-:Y:S01]  /*08b0*/  BSSY.RECONVERGENT B1, `(.L_x_11) ;  /* 0x0000044000017945 */ /* 0x000fe20003800200 */
[----:B------:R-:W1:Y:S03]  /*08c0*/  LDCU UR7, c[0x0][0x390] ;  /* 0x00007200ff0777ac */ /* 0x000e660008000800 */
[----:B0-----:R-:W-:-:S05]  /*08d0*/  VIADD R0, R0, UR6 ;  /* 0x0000000600007c36 */ /* 0x001fca0008000000 */
[----:B------:R-:W-:-:S13]  /*08e0*/  LOP3.LUT P0, R0, R0, 0x3, RZ, 0xc0, !PT ;  /* 0x0000000300007812 */ /* 0x000fda000780c0ff */
[----:B-1----:R-:W-:Y:S05]  /*08f0*/  @!P0 BRA `(.L_x_12) ;  /* 0x0000000000fc8947 */ /* 0x002fea0003800000 */
[----:B------:R-:W0:Y:S01]  /*0900*/  LDC.64 R12, c[0x0][0x3a0] ;  /* 0x0000e800ff0c7b82 */ /* 0x000e220000000a00 */
[----:B------:R-:W1:Y:S01]  /*0910*/  LDCU UR6, c[0x0][0x390] ;  /* 0x00007200ff0677ac */ /* 0x000e620008000800 */
[----:B------:R-:W-:Y:S01]  /*0920*/  BSSY.RECONVERGENT B2, `(.L_x_13) ;  /* 0x0000039000027945 */ /* 0x000fe20003800200 */
[----:B------:R-:W-:Y:S01]  /*0930*/  IADD3 R7, PT, PT, -R0, RZ, RZ ;  /* 0x000000ff00077210 */ /* 0x000fe20007ffe1ff */
[----:B------:R-:W-:-:S04]  /*0940*/  IMAD.MOV.U32 R5, RZ, RZ, R11 ;  /* 0x000000ffff057224 */ /* 0x000fc800078e000b */
[----:B------:R-:W2:Y:S08]  /*0950*/  LDC.64 R20, c[0x0][0x380] ;  /* 0x0000e000ff147b82 */ /* 0x000eb00000000a00 */
[----:B------:R-:W3:Y:S01]  /*0960*/  LDC.64 R16, c[0x0][0x388] ;  /* 0x0000e200ff107b82 */ /* 0x000ee20000000a00 */
[----:B-1----:R-:W-:-:S07]  /*0970*/  IMAD R4, R4, UR6, R3 ;  /* 0x0000000604047c24 */ /* 0x002fce000f8e0203 */
.L_x_18:
[----:B-12---:R-:W-:-:S06]  /*0980*/  IMAD.WIDE R8, R4, 0x4, R20 ;  /* 0x0000000404087825 */ /* 0x006fcc00078e0214 */
[----:B------:R-:W2:Y:S01]  /*0990*/  LDG.E.CONSTANT R8, desc[UR4][R8.64] ;  /* 0x0000000408087981 */ /* 0x000ea2000c1e9900 */
[----:B---3--:R-:W-:-:S05]  /*09a0*/  IMAD.WIDE R26, R4, 0x4, R16 ;  /* 0x00000004041a7825 */ /* 0x008fca00078e0210 */
[----:B------:R-:W3:Y:S01]  /*09b0*/  LDG.E.CONSTANT R24, desc[UR4][R26.64] ;  /* 0x000000041a187981 */ /* 0x000ee2000c1e9900 */
[----:B------:R-:W-:Y:S01]  /*09c0*/  PLOP3.LUT P1, PT, PT, PT, PT, 0x8, 0x80 ;  /* 0x000000000080781c */ /* 0x000fe20003f2e170 */
[----:B------:R-:W-:Y:S01]  /*09d0*/  BSSY.RECONVERGENT B3, `(.L_x_14) ;  /* 0x0000022000037945 */ /* 0x000fe20003800200 */
[----:B------:R-:W-:Y:S01]  /*09e0*/  IMAD.MOV.U32 R28, RZ, RZ, 0x0 ;  /* 0x00000000ff1c7424 */ /* 0x000fe200078e00ff */
[----:B------:R-:W-:Y:S01]  /*09f0*/  MOV R29, 0x7ff80000 ;  /* 0x7ff80000001d7802 */ /* 0x000fe20000000f00 */
[----:B--2---:R-:W1:Y:S08]  /*0a00*/  F2F.F64.F32 R22, R8 ;  /* 0x0000000800167310 */ /* 0x004e700000201800 */
[----:B---3--:R-:W2:Y:S01]  /*0a10*/  F2F.F64.F32 R24, R24 ;  /* 0x0000001800187310 */ /* 0x008ea20000201800 */
[----:B-1----:R-:W-:-:S06]  /*0a20*/  DSETP.NE.AND P0, PT, |R22|, +INF , PT ;  /* 0x7ff000001600742a */ /* 0x002fcc0003f05200 */
[----:B------:R-:W-:-:S14]  /*0a30*/  DSETP.EQU.OR P0, PT, |R18|, +INF , !P0 ;  /* 0x7ff000001200742a */ /* 0x000fdc000470a600 */
[----:B--2---:R-:W-:-:S06]  /*0a40*/  @!P0 DSETP.NE.AND P1, PT, |R24|, +INF , PT ;  /* 0x7ff000001800842a */ /* 0x004fcc0003f25200 */
[----:B------:R-:W-:-:S14]  /*0a50*/  DSETP.EQ.OR P1, PT, R18, RZ, !P1 ;  /* 0x000000ff1200722a */ /* 0x000fdc0004f22400 */
[----:B------:R-:W-:Y:S05]  /*0a60*/  @P1 BRA `(.L_x_15) ;  /* 0x0000000000601947 */ /* 0x000fea0003800000 */
[----:B------:R-:W1:Y:S01]  /*0a70*/  MUFU.RCP64H R9, R19 ;  /* 0x0000001300097308 */ /* 0x000e620000001800 */
[----:B------:R-:W-:Y:S01]  /*0a80*/  IMAD.MOV.U32 R8, RZ, RZ, 0x1 ;  /* 0x00000001ff087424 */ /* 0x000fe200078e00ff */
[----:B------:R-:W-:Y:S01]  /*0a90*/  DADD R30, R22, -R18 ;  /* 0x00000000161e7229 */ /* 0x000fe20000000812 */
[----:B------:R-:W-:Y:S09]  /*0aa0*/  BSSY.RECONVERGENT B4, `(.L_x_16) ;  /* 0x0000013000047945 */ /* 0x000ff20003800200 */
[----:B------:R-:W-:Y:S01]  /*0ab0*/  FSETP.GEU.AND P1, PT, |R31|, 6.5827683646048100446e-37, PT ;  /* 0x036000001f00780b */ /* 0x000fe20003f2e200 */
[----:B-1----:R-:W-:-:S08]  /*0ac0*/  DFMA R26, R8, -R18, 1 ;  /* 0x3ff00000081a742b */ /* 0x002fd00000000812 */
[----:B------:R-:W-:-:S08]  /*0ad0*/  DFMA R26, R26, R26, R26 ;  /* 0x0000001a1a1a722b */ /* 0x000fd0000000001a */
[----:B------:R-:W-:-:S08]  /*0ae0*/  DFMA R26, R8, R26, R8 ;  /* 0x0000001a081a722b */ /* 0x000fd00000000008 */
[----:B------:R-:W-:-:S08]  /*0af0*/  DFMA R8, R26, -R18, 1 ;  /* 0x3ff000001a08742b */ /* 0x000fd00000000812 */
[----:B------:R-:W-:-:S08]  /*0b00*/  DFMA R8, R26, R8, R26 ;  /* 0x000000081a08722b */ /* 0x000fd0000000001a */
[----:B------:R-:W-:-:S08]  /*0b10*/  DMUL R26, R30, R8 ;  /* 0x000000081e1a7228 */ /* 0x000fd00000000000 */
[----:B------:R-:W-:-:S08]  /*0b20*/  DFMA R28, R26, -R18, R30 ;  /* 0x800000121a1c722b */ /* 0x000fd0000000001e */
[----:B------:R-:W-:-:S10]  /*0b30*/  DFMA R8, R8, R28, R26 ;  /* 0x0000001c0808722b */ /* 0x000fd4000000001a */
[----:B------:R-:W-:-:S05]  /*0b40*/  FFMA R0, RZ, R19, R9 ;  /* 0x00000013ff007223 */ /* 0x000fca0000000009 */
[----:B------:R-:W-:-:S13]  /*0b50*/  FSETP.GT.AND P0, PT, |R0|, 1.469367938527859385e-39, PT ;  /* 0x001000000000780b */ /* 0x000fda0003f04200 */
[----:B------:R-:W-:Y:S05]  /*0b60*/  @P0 BRA P1, `(.L_x_17) ;  /* 0x0000000000180947 */ /* 0x000fea0000800000 */
[----:B------:R-:W-:Y:S01]  /*0b70*/  IMAD.MOV.U32 R0, RZ, RZ, R30 ;  /* 0x000000ffff007224 */ /* 0x000fe200078e001e */
[----:B------:R-:W-:Y:S01]  /*0b80*/  MOV R9, R31 ;  /* 0x0000001f00097202 */ /* 0x000fe20000000f00 */
[----:B------:R-:W-:Y:S01]  /*0b90*/  IMAD.MOV.U32 R32, RZ, RZ, R18 ;  /* 0x000000ffff207224 */ /* 0x000fe200078e0012 */
[----:B------:R-:W-:Y:S01]  /*0ba0*/  MOV R6, 0xbd0 ;  /* 0x00000bd000067802 */ /* 0x000fe20000000f00 */
[----:B------:R-:W-:-:S07]  /*0bb0*/  IMAD.MOV.U32 R33, RZ, RZ, R19 ;  /* 0x000000ffff217224 */ /* 0x000fce00078e0013 */
[----:B0-----:R-:W-:Y:S05]  /*0bc0*/  CALL.REL.NOINC `($__internal_0_$__cuda_sm20_div_rn_f64_full) ;  /* 0x0000000c00487944 */ /* 0x001fea0003c00000 */
.L_x_17:
[----:B------:R-:W-:Y:S05]  /*0bd0*/  BSYNC.RECONVERGENT B4 ;  /* 0x0000000000047941 */ /* 0x000fea0003800200 */
.L_x_16:
[----:B------:R-:W-:-:S11]  /*0be0*/  DMUL R28, R24, R8 ;  /* 0x00000008181c7228 */ /* 0x000fd60000000000 */
.L_x_15:
[----:B------:R-:W-:Y:S05]  /*0bf0*/  BSYNC.RECONVERGENT B3 ;  /* 0x0000000000037941 */ /* 0x000fea0003800200 */
.L_x_14:
[----:B------:R-:W-:Y:S01]  /*0c00*/  DADD R14, R28, R14 ;  /* 0x000000001c0e7229 */ /* 0x000fe2000000000e */
[C---:B0-----:R-:W-:Y:S01]  /*0c10*/  IMAD.WIDE R8, R4.reuse, 0x4, R12 ;  /* 0x0000000404087825 */ /* 0x041fe200078e020c */
[----:B------:R-:W-:Y:S02]  /*0c20*/  IADD3 R7, PT, PT, R7, 0x1, RZ ;  /* 0x0000000107077810 */ /* 0x000fe40007ffe0ff */
[----:B------:R-:W-:Y:S01]  /*0c30*/  MOV R19, R23 ;  /* 0x0000001700137202 */ /* 0x000fe20000000f00 */
[----:B------:R-:W-:Y:S01]  /*0c40*/  VIADD R5, R5, 0x1 ;  /* 0x0000000105057836 */ /* 0x000fe20000000000 */
[----:B------:R-:W0:Y:S01]  /*0c50*/  F2F.F32.F64 R25, R14 ;  /* 0x0000000e00197310 */ /* 0x000e220000301000 */
[----:B------:R-:W-:Y:S01]  /*0c60*/  ISETP.NE.AND P0, PT, R7, RZ, PT ;  /* 0x000000ff0700720c */ /* 0x000fe20003f05270 */
[----:B------:R-:W-:Y:S02]  /*0c70*/  IMAD.MOV.U32 R18, RZ, RZ, R22 ;  /* 0x000000ffff127224 */ /* 0x000fe400078e0016 */
[----:B------:R-:W-:Y:S01]  /*0c80*/  VIADD R4, R4, UR7 ;  /* 0x0000000704047c36 */ /* 0x000fe20008000000 */
[----:B0-----:R1:W-:Y:S09]  /*0c90*/  STG.E desc[UR4][R8.64], R25 ;  /* 0x0000001908007986 */ /* 0x0013f2000c101904 */
[----:B------:R-:W-:Y:S05]  /*0ca0*/  @P0 BRA `(.L_x_18) ;  /* 0xfffffffc00340947 */ /* 0x000fea000383ffff */
[----:B------:R-:W-:Y:S05]  /*0cb0*/  BSYNC.RECONVERGENT B2 ;  /* 0x0000000000027941 */ /* 0x000fea0003800200 */
.L_x_13:
[----:B------:R-:W-:Y:S01]  /*0cc0*/  VIADD R4, R5, 0x1 ;  /* 0x0000000105047836 */ /* 0x000fe20000000000 */
[----:B------:R-:W-:Y:S01]  /*0cd0*/  MOV R18, R22 ;  /* 0x0000001600127202 */ /* 0x000fe20000000f00 */
[----:B------:R-:W-:-:S07]  /*0ce0*/  IMAD.MOV.U32 R19, RZ, RZ, R23 ;  /* 0x000000ffff137224 */ /* 0x000fce00078e0017 */
.L_x_12:
[----:B------:R-:W-:Y:S05]  /*0cf0*/  BSYNC.RECONVERGENT B1 ;  /* 0x0000000000017941 */ /* 0x000fea0003800200 */
.L_x_11:
[----:B------:R-:W0:Y:S02]  /*0d00*/  LDC R5, c[0x0][0x394] ;  /* 0x0000e500ff057b82 */ /* 0x000e240000000800 */
[----:B0-----:R-:W-:-:S04]  /*0d10*/  IADD3 R11, PT, PT, -R11, -0x2, R5 ;  /* 0xfffffffe0b0b7810 */ /* 0x001fc80007ffe105 */
[----:B------:R-:W-:-:S13]  /*0d20*/  ISETP.GE.U32.AND P0, PT, R11, 0x3, PT ;  /* 0x000000030b00780c */ /* 0x000fda0003f06070 */
[----:B------:R-:W-:Y:S05]  /*0d30*/  @!P0 EXIT ;  /* 0x000000000000894d */ /* 0x000fea0003800000 */
[----:B------:R-:W0:Y:S01]  /*0d40*/  LDC R7, c[0x0][0x390] ;  /* 0x0000e400ff077b82 */ /* 0x000e220000000800 */
[----:B------:R-:W2:Y:S01]  /*0d50*/  LDCU UR6, c[0x0][0x390] ;  /* 0x00007200ff0677ac */ /* 0x000ea20008000800 */
[----:B------:R-:W-:-:S06]  /*0d60*/  IMAD.IADD R5, R4, 0x1, -R5 ;  /* 0x0000000104057824 */ /* 0x000fcc00078e0a05 */
[----:B------:R-:W3:Y:S08]  /*0d70*/  LDC.64 R28, c[0x0][0x3a0] ;  /* 0x0000e800ff1c7b82 */ /* 0x000ef00000000a00 */
[----:B------:R-:W4:Y:S01]  /*0d80*/  LDC.64 R26, c[0x0][0x380] ;  /* 0x0000e000ff1a7b82 */ /* 0x000f220000000a00 */
[----:B--2---:R-:W-:-:S07]  /*0d90*/  IMAD R4, R4, UR6, R3 ;  /* 0x0000000604047c24 */ /* 0x004fce000f8e0203 */
[----:B-1----:R-:W1:Y:S02]  /*0da0*/  LDC.64 R24, c[0x0][0x388] ;  /* 0x0000e200ff187b82 */ /* 0x002e640000000a00 */
.L_x_35:
[----:B----4-:R-:W-:-:S05]  /*0db0*/  IMAD.WIDE R22, R4, 0x4, R26 ;  /* 0x0000000404167825 */ /* 0x010fca00078e021a */
[----:B--2---:R-:W2:Y:S01]  /*0dc0*/  LDG.E.CONSTANT R11, desc[UR4][R22.64] ;  /* 0x00000004160b7981 */ /* 0x004ea2000c1e9900 */
[----:B-1----:R-:W-:-:S05]  /*0dd0*/  IMAD.WIDE R16, R4, 0x4, R24 ;  /* 0x0000000404107825 */ /* 0x002fca00078e0218 */
[----:B------:R-:W4:Y:S01]  /*0de0*/  LDG.E.CONSTANT R20, desc[UR4][R16.64] ;  /* 0x0000000410147981 */ /* 0x000f22000c1e9900 */
[----:B------:R-:W-:Y:S01]  /*0df0*/  PLOP3.LUT P1, PT, PT, PT, PT, 0x8, 0x80 ;  /* 0x000000000080781c */ /* 0x000fe20003f2e170 */
[----:B------:R-:W-:Y:S01]  /*0e00*/  BSSY.RECONVERGENT B1, `(.L_x_19) ;  /* 0x0000022000017945 */ /* 0x000fe20003800200 */
[----:B------:R-:W-:Y:S01]  /*0e10*/  MOV R8, 0x0 ;  /* 0x0000000000087802 */ /* 0x000fe20000000f00 */
[----:B------:R-:W-:Y:S01]  /*0e20*/  IMAD.MOV.U32 R9, RZ, RZ, 0x7ff80000 ;  /* 0x7ff80000ff097424 */ /* 0x000fe200078e00ff */
[----:B--2---:R-:W1:Y:S08]  /*0e30*/  F2F.F64.F32 R12, R11 ;  /* 0x0000000b000c7310 */ /* 0x004e700000201800 */
[----:B----4-:R-:W2:Y:S01]  /*0e40*/  F2F.F64.F32 R20, R20 ;  /* 0x0000001400147310 */ /* 0x010ea20000201800 */
        /* <DEDUP_REMOVED lines=21> */
[----:B------:R-:W-:Y:S01]  /*0fa0*/  MOV R0, R32 ;  /* 0x0000002000007202 */ /* 0x000fe20000000f00 */
[----:B------:R-:W-:Y:S01]  /*0fb0*/  IMAD.MOV.U32 R9, RZ, RZ, R33 ;  /* 0x000000ffff097224 */ /* 0x000fe200078e0021 */
[----:B------:R-:W-:Y:S01]  /*0fc0*/  MOV R33, R19 ;  /* 0x0000001300217202 */ /* 0x000fe20000000f00 */
[----:B------:R-:W-:Y:S01]  /*0fd0*/  IMAD.MOV.U32 R32, RZ, RZ, R18 ;  /* 0x000000ffff207224 */ /* 0x000fe200078e0012 */
[----:B------:R-:W-:-:S07]  /*0fe0*/  MOV R6, 0x1000 ;  /* 0x0000100000067802 */ /* 0x000fce0000000f00 */
[----:B0--3--:R-:W-:Y:S05]  /*0ff0*/  CALL.REL.NOINC `($__internal_0_$__cuda_sm20_div_rn_f64_full) ;  /* 0x00000008003c7944 */ /* 0x009fea0003c00000 */
.L_x_22:
[----:B------:R-:W-:Y:S05]  /*1000*/  BSYNC.RECONVERGENT B2 ;  /* 0x0000000000027941 */ /* 0x000fea0003800200 */
.L_x_21:
[----:B------:R-:W-:-:S11]  /*1010*/  DMUL R8, R20, R8 ;  /* 0x0000000814087228 */ /* 0x000fd60000000000 */
.L_x_20:
[----:B------:R-:W-:Y:S05]  /*1020*/  BSYNC.RECONVERGENT B1 ;  /* 0x0000000000017941 */ /* 0x000fea0003800200 */
.L_x_19:
[----:B0-----:R-:W-:-:S05]  /*1030*/  IMAD.WIDE R20, R7, 0x4, R22 ;  /* 0x0000000407147825 */ /* 0x001fca00078e0216 */
[----:B------:R-:W2:Y:S01]  /*1040*/  LDG.E.CONSTANT R3, desc[UR4][R20.64] ;  /* 0x0000000414037981 */ /* 0x000ea2000c1e9900 */
[----:B------:R-:W-:-:S05]  /*1050*/  IMAD.WIDE R18, R7, 0x4, R16 ;  /* 0x0000000407127825 */ /* 0x000fca00078e0210 */
[----:B------:R-:W4:Y:S01]  /*1060*/  LDG.E.CONSTANT R16, desc[UR4][R18.64] ;  /* 0x0000000412107981 */ /* 0x000f22000c1e9900 */
[----:B------:R-:W-:Y:S01]  /*1070*/  DADD R14, R8, R14 ;  /* 0x00000000080e7229 */ /* 0x000fe2000000000e */
[----:B------:R-:W-:Y:S01]  /*1080*/  PLOP3.LUT P1, PT, PT, PT, PT, 0x8, 0x80 ;  /* 0x000000000080781c */ /* 0x000fe20003f2e170 */
[----:B---3--:R-:W-:Y:S01]  /*1090*/  IMAD.WIDE R34, R4, 0x4, R28 ;  /* 0x0000000404227825 */ /* 0x008fe200078e021c */
[----:B------:R-:W-:Y:S03]  /*10a0*/  BSSY.RECONVERGENT B1, `(.L_x_23) ;  /* 0x0000024000017945 */ /* 0x000fe60003800200 */
[----:B------:R-:W0:Y:S01]  /*10b0*/  F2F.F32.F64 R31, R14 ;  /* 0x0000000e001f7310 */ /* 0x000e220000301000 */
[----:B------:R-:W-:Y:S02]  /*10c0*/  IMAD.MOV.U32 R8, RZ, RZ, 0x0 ;  /* 0x00000000ff087424 */ /* 0x000fe400078e00ff */
[----:B------:R-:W-:Y:S01]  /*10d0*/  IMAD.MOV.U32 R9, RZ, RZ, 0x7ff80000 ;  /* 0x7ff80000ff097424 */ /* 0x000fe200078e00ff */
[----:B0-----:R0:W-:Y:S04]  /*10e0*/  STG.E desc[UR4][R34.64], R31 ;  /* 0x0000001f22007986 */ /* 0x0011e8000c101904 */
[----:B--2---:R-:W1:Y:S08]  /*10f0*/  F2F.F64.F32 R22, R3 ;  /* 0x0000000300167310 */ /* 0x004e700000201800 */
[----:B----4-:R-:W2:Y:S01]  /*1100*/  F2F.F64.F32 R16, R16 ;  /* 0x0000001000107310 */ /* 0x010ea20000201800 */
[----:B-1----:R-:W-:-:S06]  /*1110*/  DSETP.NE.AND P0, PT, |R22|, +INF , PT ;  /* 0x7ff000001600742a */ /* 0x002fcc0003f05200 */
[----:B------:R-:W-:-:S14]  /*1120*/  DSETP.EQU.OR P0, PT, |R12|, +INF , !P0 ;  /* 0x7ff000000c00742a */ /* 0x000fdc000470a600 */
[----:B--2---:R-:W-:-:S06]  /*1130*/  @!P0 DSETP.NE.AND P1, PT, |R16|, +INF , PT ;  /* 0x7ff000001000842a */ /* 0x004fcc0003f25200 */
[----:B------:R-:W-:-:S13]  /*1140*/  FSETP.EQ.OR P1, PT, R11, RZ, !P1 ;  /* 0x000000ff0b00720b */ /* 0x000fda0004f22400 */
[----:B0-----:R-:W-:Y:S05]  /*1150*/  @P1 BRA `(.L_x_24) ;  /* 0x0000000000601947 */ /* 0x001fea0003800000 */
[----:B------:R-:W0:Y:S01]  /*1160*/  MUFU.RCP64H R9, R13 ;  /* 0x0000000d00097308 */ /* 0x000e220000001800 */
[----:B------:R-:W-:Y:S01]  /*1170*/  MOV R8, 0x1 ;  /* 0x0000000100087802 */ /* 0x000fe20000000f00 */
[----:B------:R-:W-:Y:S05]  /*1180*/  BSSY.RECONVERGENT B2, `(.L_x_25) ;  /* 0x0000014000027945 */ /* 0x000fea0003800200 */
[----:B0-----:R-:W-:-:S08]  /*1190*/  DFMA R10, -R12, R8, 1 ;  /* 0x3ff000000c0a742b */ /* 0x001fd00000000108 */
[----:B------:R-:W-:-:S08]  /*11a0*/  DFMA R10, R10, R10, R10 ;  /* 0x0000000a0a0a722b */ /* 0x000fd0000000000a */
[----:B------:R-:W-:Y:S02]  /*11b0*/  DFMA R8, R8, R10, R8 ;  /* 0x0000000a0808722b */ /* 0x000fe40000000008 */
[----:B------:R-:W-:-:S06]  /*11c0*/  DADD R10, -R12, R22 ;  /* 0x000000000c0a7229 */ /* 0x000fcc0000000116 */
[----:B------:R-:W-:-:S04]  /*11d0*/  DFMA R30, -R12, R8, 1 ;  /* 0x3ff000000c1e742b */ /* 0x000fc80000000108 */
[----:B------:R-:W-:-:S04]  /*11e0*/  FSETP.GEU.AND P1, PT, |R11|, 6.5827683646048100446e-37, PT ;  /* 0x036000000b00780b */ /* 0x000fc80003f2e200 */
        /* <DEDUP_REMOVED lines=12> */
[----:B------:R-:W-:Y:S05]  /*12b0*/  CALL.REL.NOINC `($__internal_0_$__cuda_sm20_div_rn_f64_full) ;  /* 0x00000004008c7944 */ /* 0x000fea0003c00000 */
.L_x_26:
[----:B------:R-:W-:Y:S05]  /*12c0*/  BSYNC.RECONVERGENT B2 ;  /* 0x0000000000027941 */ /* 0x000fea0003800200 */
.L_x_25:
[----:B------:R-:W-:-:S11]  /*12d0*/  DMUL R8, R16, R8 ;  /* 0x0000000810087228 */ /* 0x000fd60000000000 */
.L_x_24:
[----:B------:R-:W-:Y:S05]  /*12e0*/  BSYNC.RECONVERGENT B1 ;  /* 0x0000000000017941 */ /* 0x000fea0003800200 */
.L_x_23:
[----:B------:R-:W-:-:S05]  /*12f0*/  IMAD.WIDE R20, R7, 0x4, R20 ;  /* 0x0000000407147825 */ /* 0x000fca00078e0214 */
[----:B------:R-:W2:Y:S01]  /*1300*/  LDG.E.CONSTANT R11, desc[UR4][R20.64] ;  /* 0x00000004140b7981 */ /* 0x000ea2000c1e9900 */
[----:B------:R-:W-:-:S05]  /*1310*/  IMAD.WIDE R18, R7, 0x4, R18 ;  /* 0x0000000407127825 */ /* 0x000fca00078e0212 */
[----:B------:R-:W3:Y:S01]  /*1320*/  LDG.E.CONSTANT R12, desc[UR4][R18.64] ;  /* 0x00000004120c7981 */ /* 0x000ee2000c1e9900 */
[----:B------:R-:W-:Y:S01]  /*1330*/  DADD R14, R14, R8 ;  /* 0x000000000e0e7229 */ /* 0x000fe20000000008 */
[----:B------:R-:W-:Y:S01]  /*1340*/  PLOP3.LUT P1, PT, PT, PT, PT, 0x8, 0x80 ;  /* 0x000000000080781c */ /* 0x000fe20003f2e170 */
[----:B------:R-:W-:Y:S01]  /*1350*/  IMAD.WIDE R34, R7, 0x4, R34 ;  /* 0x0000000407227825 */ /* 0x000fe200078e0222 */
[----:B------:R-:W-:Y:S01]  /*1360*/  BSSY.RECONVERGENT B1, `(.L_x_27) ;  /* 0x0000024000017945 */ /* 0x000fe20003800200 */
[----:B------:R-:W-:Y:S02]  /*1370*/  MOV R9, 0x7ff80000 ;  /* 0x7ff8000000097802 */ /* 0x000fe40000000f00 */
[----:B------:R-:W0:Y:S01]  /*1380*/  F2F.F32.F64 R31, R14 ;  /* 0x0000000e001f7310 */ /* 0x000e220000301000 */
[----:B------:R-:W-:Y:S01]  /*1390*/  IMAD.MOV.U32 R8, RZ, RZ, 0x0 ;  /* 0x00000000ff087424 */ /* 0x000fe200078e00ff */
[----:B0-----:R0:W-:Y:S06]  /*13a0*/  STG.E desc[UR4][R34.64], R31 ;  /* 0x0000001f22007986 */ /* 0x0011ec000c101904 */
[----:B--2---:R-:W1:Y:S08]  /*13b0*/  F2F.F64.F32 R16, R11 ;  /* 0x0000000b00107310 */ /* 0x004e700000201800 */
[----:B---3--:R-:W2:Y:S01]  /*13c0*/  F2F.F64.F32 R12, R12 ;  /* 0x0000000c000c7310 */ /* 0x008ea20000201800 */
[----:B-1----:R-:W-:-:S06]  /*13d0*/  DSETP.NE.AND P0, PT, |R16|, +INF , PT ;  /* 0x7ff000001000742a */ /* 0x002fcc0003f05200 */
[----:B------:R-:W-:-:S14]  /*13e0*/  DSETP.EQU.OR P2, PT, |R22|, +INF , !P0 ;  /* 0x7ff000001600742a */ /* 0x000fdc000474a600 */
[----:B--2---:R-:W-:-:S06]  /*13f0*/  @!P2 DSETP.NE.AND P1, PT, |R12|, +INF , PT ;  /* 0x7ff000000c00a42a */ /* 0x004fcc0003f25200 */
[----:B------:R-:W-:-:S13]  /*1400*/  FSETP.EQ.OR P1, PT, R3, RZ, !P1 ;  /* 0x000000ff0300720b */ /* 0x000fda0004f22400 */
[----:B0-----:R-:W-:Y:S05]  /*1410*/  @P1 BRA `(.L_x_28) ;  /* 0x0000000000601947 */ /* 0x001fea0003800000 */
[----:B------:R-:W0:Y:S01]  /*1420*/  MUFU.RCP64H R3, R23 ;  /* 0x0000001700037308 */ /* 0x000e220000001800 */
[----:B------:R-:W-:Y:S01]  /*1430*/  IMAD.MOV.U32 R2, RZ, RZ, 0x1 ;  /* 0x00000001ff027424 */ /* 0x000fe200078e00ff */
        /* <DEDUP_REMOVED lines=20> */
.L_x_30:
[----:B------:R-:W-:Y:S05]  /*1580*/  BSYNC.RECONVERGENT B2 ;  /* 0x0000000000027941 */ /* 0x000fea0003800200 */
.L_x_29:
[----:B------:R-:W-:-:S11]  /*1590*/  DMUL R8, R12, R8 ;  /* 0x000000080c087228 */ /* 0x000fd60000000000 */
.L_x_28:
[----:B------:R-:W-:Y:S05]  /*15a0*/  BSYNC.RECONVERGENT B1 ;  /* 0x0000000000017941 */ /* 0x000fea0003800200 */
.L_x_27:
[----:B------:R-:W-:-:S06]  /*15b0*/  IMAD.WIDE R20, R7, 0x4, R20 ;  /* 0x0000000407147825 */ /* 0x000fcc00078e0214 */
[----:B------:R-:W2:Y:S01]  /*15c0*/  LDG.E.CONSTANT R20, desc[UR4][R20.64] ;  /* 0x0000000414147981 */ /* 0x000ea2000c1e9900 */
[----:B------:R-:W-:-:S06]  /*15d0*/  IMAD.WIDE R2, R7, 0x4, R18 ;  /* 0x0000000407027825 */ /* 0x000fcc00078e0212 */
        /* <DEDUP_REMOVED lines=11> */
[----:B-1----:R-:W-:-:S14]  /*1690*/  DSETP.EQU.OR P0, PT, |R18|, +INF , !P0 ;  /* 0x7ff000001200742a */ /* 0x002fdc000470a600 */
[----:B--2---:R-:W-:-:S06]  /*16a0*/  @!P0 DSETP.NE.AND P1, PT, |R12|, +INF , PT ;  /* 0x7ff000000c00842a */ /* 0x004fcc0003f25200 */
[----:B------:R-:W-:-:S13]  /*16b0*/  FSETP.EQ.OR P1, PT, R11, RZ, !P1 ;  /* 0x000000ff0b00720b */ /* 0x000fda0004f22400 */
[----:B0-----:R-:W-:Y:S05]  /*16c0*/  @P1 BRA `(.L_x_32) ;  /* 0x0000000000601947 */ /* 0x001fea0003800000 */
[----:B------:R-:W0:Y:S01]  /*16d0*/  MUFU.RCP64H R3, R17 ;  /* 0x0000001100037308 */ /* 0x000e220000001800 */
[----:B------:R-:W-:Y:S01]  /*16e0*/  IMAD.MOV.U32 R2, RZ, RZ, 0x1 ;  /* 0x00000001ff027424 */ /* 0x000fe200078e00ff */
[----:B------:R-:W-:Y:S01]  /*16f0*/  DADD R20, R18, -R16 ;  /* 0x0000000012147229 */ /* 0x000fe20000000810 */
        /* <DEDUP_REMOVED lines=18> */
[----:B------:R-:W-:Y:S05]  /*1820*/  CALL.REL.NOINC `($__internal_0_$__cuda_sm20_div_rn_f64_full) ;  /* 0x0000000000307944 */ /* 0x000fea0003c00000 */
.L_x_34:
[----:B------:R-:W-:Y:S05]  /*1830*/  BSYNC.RECONVERGENT B2 ;  /* 0x0000000000027941 */ /* 0x000fea0003800200 */
.L_x_33:
[----:B------:R-:W-:-:S11]  /*1840*/  DMUL R8, R12, R8 ;  /* 0x000000080c087228 */ /* 0x000fd60000000000 */
.L_x_32:
[----:B------:R-:W-:Y:S05]  /*1850*/  BSYNC.RECONVERGENT B1 ;  /* 0x0000000000017941 */ /* 0x000fea0003800200 */
.L_x_31:
[----:B------:R-:W-:Y:S01]  /*1860*/  DADD R14, R14, R8 ;  /* 0x000000000e0e7229 */ /* 0x000fe20000000008 */
[----:B------:R-:W-:-:S04]  /*1870*/  IMAD.WIDE R34, R7, 0x4, R34 ;  /* 0x0000000407227825 */ /* 0x000fc800078e0222 */
[----:B------:R-:W-:Y:S01]  /*1880*/  VIADD R5, R5, 0x4 ;  /* 0x0000000405057836 */ /* 0x000fe20000000000 */
[----:B------:R-:W0:Y:S01]  /*1890*/  F2F.F32.F64 R3, R14 ;  /* 0x0000000e00037310 */ /* 0x000e220000301000 */
[----:B------:R-:W-:-:S03]  /*18a0*/  IMAD R4, R7, 0x4, R4 ;  /* 0x0000000407047824 */ /* 0x000fc600078e0204 */
[----:B------:R-:W-:Y:S01]  /*18b0*/  ISETP.NE.AND P0, PT, R5, RZ, PT ;  /* 0x000000ff0500720c */ /* 0x000fe20003f05270 */
[----:B0-----:R2:W-:-:S12]  /*18c0*/  STG.E desc[UR4][R34.64], R3 ;  /* 0x0000000322007986 */ /* 0x0015d8000c101904 */
[----:B------:R-:W-:Y:S05]  /*18d0*/  @P0 BRA `(.L_x_35) ;  /* 0xfffffff400340947 */ /* 0x000fea000383ffff */
[----:B------:R-:W-:Y:S05]  /*18e0*/  EXIT ;  /* 0x000000000000794d */ /* 0x000fea0003800000 */
        .weak           $__internal_0_$__cuda_sm20_div_rn_f64_full
        .type           $__internal_0_$__cuda_sm20_div_rn_f64_full,@function
        .size           $__internal_0_$__cuda_sm20_div_rn_f64_full,(.L_x_69 - $__internal_0_$__cuda_sm20_div_rn_f64_full)
$__internal_0_$__cuda_sm20_div_rn_f64_full:
[C---:B------:R-:W-:Y:S01]  /*18f0*/  FSETP.GEU.AND P1, PT, |R33|.reuse, 1.469367938527859385e-39, PT ;  /* 0x001000002100780b */ /* 0x040fe20003f2e200 */
[----:B------:R-:W-:Y:S01]  /*1900*/  IMAD.MOV.U32 R39, RZ, RZ, R9 ;  /* 0x000000ffff277224 */ /* 0x000fe200078e0009 */
[----:B------:R-:W-:Y:S01]  /*1910*/  LOP3.LUT R30, R33, 0x800fffff, RZ, 0xc0, !PT ;  /* 0x800fffff211e7812 */ /* 0x000fe200078ec0ff */
[----:B------:R-:W-:Y:S01]  /*1920*/  IMAD.MOV.U32 R38, RZ, RZ, R0 ;  /* 0x000000ffff267224 */ /* 0x000fe200078e0000 */
[----:B------:R-:W-:Y:S01]  /*1930*/  MOV R40, 0x1 ;  /* 0x0000000100287802 */ /* 0x000fe20000000f00 */
[----:B------:R-:W-:Y:S01]  /*1940*/  IMAD.MOV.U32 R0, RZ, RZ, 0x1ca00000 ;  /* 0x1ca00000ff007424 */ /* 0x000fe200078e00ff */
[----:B------:R-:W-:Y:S01]  /*1950*/  LOP3.LUT R31, R30, 0x3ff00000, RZ, 0xfc, !PT ;  /* 0x3ff000001e1f7812 */ /* 0x000fe200078efcff */
[----:B------:R-:W-:Y:S01]  /*1960*/  IMAD.MOV.U32 R36, RZ, RZ, R38 ;  /* 0x000000ffff247224 */ /* 0x000fe200078e0026 */
[----:B------:R-:W-:Y:S01]  /*1970*/  MOV R30, R32 ;  /* 0x00000020001e7202 */ /* 0x000fe20000000f00 */
[----:B------:R-:W-:Y:S01]  /*1980*/  BSSY.RECONVERGENT B0, `(.L_x_36) ;  /* 0x0000055000007945 */ /* 0x000fe20003800200 */
[----:B------:R-:W-:-:S02]  /*1990*/  FSETP.GEU.AND P3, PT, |R39|, 1.469367938527859385e-39, PT ;  /* 0x001000002700780b */ /* 0x000fc40003f6e200 */
[----:B------:R-:W-:Y:S01]  /*19a0*/  LOP3.LUT R2, R39, 0x7ff00000, RZ, 0xc0, !PT ;  /* 0x7ff0000027027812 */ /* 0x000fe200078ec0ff */
[----:B------:R-:W-:Y:S01]  /*19b0*/  @!P1 DMUL R30, R32, 8.98846567431157953865e+307 ;  /* 0x7fe00000201e9828 */ /* 0x000fe20000000000 */
[----:B------:R-:W-:-:S04]  /*19c0*/  LOP3.LUT R9, R33, 0x7ff00000, RZ, 0xc0, !PT ;  /* 0x7ff0000021097812 */ /* 0x000fc800078ec0ff */
[----:B------:R-:W-:Y:S01]  /*19d0*/  ISETP.GE.U32.AND P2, PT, R2, R9, PT ;  /* 0x000000090200720c */ /* 0x000fe20003f46070 */
[----:B------:R-:W0:Y:S03]  /*19e0*/  MUFU.RCP64H R41, R31 ;  /* 0x0000001f00297308 */ /* 0x000e260000001800 */
[----:B------:R-:W-:Y:S02]  /*19f0*/  SEL R8, R0, 0x63400000, !P2 ;  /* 0x6340000000087807 */ /* 0x000fe40005000000 */
[----:B------:R-:W-:Y:S02]  /*1a00*/  @!P3 LOP3.LUT R37, R33, 0x7ff00000, RZ, 0xc0, !PT ;  /* 0x7ff000002125b812 */ /* 0x000fe400078ec0ff */
[----:B------:R-:W-:Y:S02]  /*1a10*/  @!P3 MOV R44, RZ ;  /* 0x000000ff002cb202 */ /* 0x000fe40000000f00 */
[----:B------:R-:W-:-:S02]  /*1a20*/  @!P3 ISETP.GE.U32.AND P4, PT, R2, R37, PT ;  /* 0x000000250200b20c */ /* 0x000fc40003f86070 */
[--C-:B------:R-:W-:Y:S01]  /*1a30*/  LOP3.LUT R37, R8, 0x800fffff, R39.reuse, 0xf8, !PT ;  /* 0x800fffff08257812 */ /* 0x100fe200078ef827 */
[----:B------:R-:W-:Y:S01]  /*1a40*/  IMAD.MOV.U32 R8, RZ, RZ, R2 ;  /* 0x000000ffff087224 */ /* 0x000fe200078e0002 */
[----:B------:R-:W-:Y:S02]  /*1a50*/  @!P3 SEL R10, R0, 0x63400000, !P4 ;  /* 0x63400000000ab807 */ /* 0x000fe40006000000 */
[----:B------:R-:W-:Y:S01]  /*1a60*/  @!P1 LOP3.LUT R9, R31, 0x7ff00000, RZ, 0xc0, !PT ;  /* 0x7ff000001f099812 */ /* 0x000fe200078ec0ff */
[----:B0-----:R-:W-:Y:S01]  /*1a70*/  DFMA R42, R40, -R30, 1 ;  /* 0x3ff00000282a742b */ /* 0x001fe2000000081e */
[----:B------:R-:W-:-:S04]  /*1a80*/  @!P3 LOP3.LUT R10, R10, 0x80000000, R39, 0xf8, !PT ;  /* 0x800000000a0ab812 */ /* 0x000fc800078ef827 */
[----:B------:R-:W-:-:S03]  /*1a90*/  @!P3 LOP3.LUT R45, R10, 0x100000, RZ, 0xfc, !PT ;  /* 0x001000000a2db812 */ /* 0x000fc600078efcff */
[----:B------:R-:W-:-:S03]  /*1aa0*/  DFMA R42, R42, R42, R42 ;  /* 0x0000002a2a2a722b */ /* 0x000fc6000000002a */
[----:B------:R-:W-:-:S05]  /*1ab0*/  @!P3 DFMA R36, R36, 2, -R44 ;  /* 0x400000002424b82b */ /* 0x000fca000000082c */
[----:B------:R-:W-:-:S05]  /*1ac0*/  DFMA R40, R40, R42, R40 ;  /* 0x0000002a2828722b */ /* 0x000fca0000000028 */
[----:B------:R-:W-:-:S03]  /*1ad0*/  @!P3 LOP3.LUT R8, R37, 0x7ff00000, RZ, 0xc0, !PT ;  /* 0x7ff000002508b812 */ /* 0x000fc600078ec0ff */
[----:B------:R-:W-:Y:S02]  /*1ae0*/  DFMA R42, R40, -R30, 1 ;  /* 0x3ff00000282a742b */ /* 0x000fe4000000081e */
[----:B------:R-:W-:-:S05]  /*1af0*/  VIADD R10, R8, 0xffffffff ;  /* 0xffffffff080a7836 */ /* 0x000fca0000000000 */
[----:B------:R-:W-:Y:S01]  /*1b00*/  ISETP.GT.U32.AND P1, PT, R10, 0x7feffffe, PT ;  /* 0x7feffffe0a00780c */ /* 0x000fe20003f24070 */
[----:B------:R-:W-:Y:S01]  /*1b10*/  DFMA R42, R40, R42, R40 ;  /* 0x0000002a282a722b */ /* 0x000fe20000000028 */
[----:B------:R-:W-:-:S04]  /*1b20*/  IADD3 R10, PT, PT, R9, -0x1, RZ ;  /* 0xffffffff090a7810 */ /* 0x000fc80007ffe0ff */
[----:B------:R-:W-:-:S03]  /*1b30*/  ISETP.GT.U32.OR P1, PT, R10, 0x7feffffe, P1 ;  /* 0x7feffffe0a00780c */ /* 0x000fc60000f24470 */
[----:B------:R-:W-:-:S08]  /*1b40*/  DMUL R40, R42, R36 ;  /* 0x000000242a287228 */ /* 0x000fd00000000000 */
[----:B------:R-:W-:-:S08]  /*1b50*/  DFMA R44, R40, -R30, R36 ;  /* 0x8000001e282c722b */ /* 0x000fd00000000024 */
[----:B------:R-:W-:Y:S01]  /*1b60*/  DFMA R40, R42, R44, R40 ;  /* 0x0000002c2a28722b */ /* 0x000fe20000000028 */
[----:B------:R-:W-:Y:S10]  /*1b70*/  @P1 BRA `(.L_x_37) ;  /* 0x0000000000741947 */ /* 0x000ff40003800000 */
[----:B------:R-:W-:Y:S02]  /*1b80*/  LOP3.LUT R9, R33, 0x7ff00000, RZ, 0xc0, !PT ;  /* 0x7ff0000021097812 */ /* 0x000fe400078ec0ff */
[----:B------:R-:W-:Y:S02]  /*1b90*/  MOV R38, RZ ;  /* 0x000000ff00267202 */ /* 0x000fe40000000f00 */
[CC--:B------:R-:W-:Y:S02]  /*1ba0*/  VIADDMNMX R8, R2.reuse, -R9.reuse, 0xb9600000, !PT ;  /* 0xb960000002087446 */ /* 0x0c0fe40007800909 */
[----:B------:R-:W-:Y:S02]  /*1bb0*/  ISETP.GE.U32.AND P1, PT, R2, R9, PT ;  /* 0x000000090200720c */ /* 0x000fe40003f26070 */
[----:B------:R-:W-:Y:S02]  /*1bc0*/  VIMNMX R8, PT, PT, R8, 0x46a00000, PT ;  /* 0x46a0000008087848 */ /* 0x000fe40003fe0100 */
[----:B------:R-:W-:-:S05]  /*1bd0*/  SEL R9, R0, 0x63400000, !P1 ;  /* 0x6340000000097807 */ /* 0x000fca0004800000 */
[----:B------:R-:W-:-:S04]  /*1be0*/  IMAD.IADD R8, R8, 0x1, -R9 ;  /* 0x0000000108087824 */ /* 0x000fc800078e0a09 */
[----:B------:R-:W-:-:S06]  /*1bf0*/  VIADD R39, R8, 0x7fe00000 ;  /* 0x7fe0000008277836 */ /* 0x000fcc0000000000 */
[----:B------:R-:W-:-:S10]  /*1c00*/  DMUL R42, R40, R38 ;  /* 0x00000026282a7228 */ /* 0x000fd40000000000 */
[----:B------:R-:W-:-:S13]  /*1c10*/  FSETP.GTU.AND P1, PT, |R43|, 1.469367938527859385e-39, PT ;  /* 0x001000002b00780b */ /* 0x000fda0003f2c200 */
[----:B------:R-:W-:Y:S05]  /*1c20*/  @P1 BRA `(.L_x_38) ;  /* 0x0000000000a81947 */ /* 0x000fea0003800000 */
[----:B------:R-:W-:Y:S01]  /*1c30*/  DFMA R30, R40, -R30, R36 ;  /* 0x8000001e281e722b */ /* 0x000fe20000000024 */
[----:B------:R-:W-:-:S09]  /*1c40*/  IMAD.MOV.U32 R38, RZ, RZ, RZ ;  /* 0x000000ffff267224 */ /* 0x000fd200078e00ff */
[C---:B------:R-:W-:Y:S02]  /*1c50*/  FSETP.NEU.AND P1, PT, R31.reuse, RZ, PT ;  /* 0x000000ff1f00720b */ /* 0x040fe40003f2d000 */
[----:B------:R-:W-:-:S04]  /*1c60*/  LOP3.LUT R32, R31, 0x80000000, R33, 0x48, !PT ;  /* 0x800000001f207812 */ /* 0x000fc800078e4821 */
[----:B------:R-:W-:-:S07]  /*1c70*/  LOP3.LUT R39, R32, R39, RZ, 0xfc, !PT ;  /* 0x0000002720277212 */ /* 0x000fce00078efcff */
[----:B------:R-:W-:Y:S05]  /*1c80*/  @!P1 BRA `(.L_x_38) ;  /* 0x0000000000909947 */ /* 0x000fea0003800000 */
[----:B------:R-:W-:Y:S01]  /*1c90*/  IMAD.MOV R31, RZ, RZ, -R8 ;  /* 0x000000ffff1f7224 */ /* 0x000fe200078e0a08 */
[----:B------:R-:W-:Y:S02]  /*1ca0*/  MOV R30, RZ ;  /* 0x000000ff001e7202 */ /* 0x000fe40000000f00 */
[----:B------:R-:W-:-:S04]  /*1cb0*/  IADD3 R8, PT, PT, -R8, -0x43300000, RZ ;  /* 0xbcd0000008087810 */ /* 0x000fc80007ffe1ff */
[----:B------:R-:W-:Y:S02]  /*1cc0*/  DFMA R30, R42, -R30, R40 ;  /* 0x8000001e2a1e722b */ /* 0x000fe40000000028 */
[----:B------:R-:W-:-:S08]  /*1cd0*/  DMUL.RP R40, R40, R38 ;  /* 0x0000002628287228 */ /* 0x000fd00000008000 */
[----:B------:R-:W-:Y:S02]  /*1ce0*/  FSETP.NEU.AND P1, PT, |R31|, R8, PT ;  /* 0x000000081f00720b */ /* 0x000fe40003f2d200 */
[----:B------:R-:W-:Y:S02]  /*1cf0*/  LOP3.LUT R32, R41, R32, RZ, 0x3c, !PT ;  /* 0x0000002029207212 */ /* 0x000fe400078e3cff */
[----:B------:R-:W-:Y:S02]  /*1d00*/  FSEL R0, R40, R42, !P1 ;  /* 0x0000002a28007208 */ /* 0x000fe40004800000 */
[----:B------:R-:W-:-:S03]  /*1d10*/  FSEL R9, R32, R43, !P1 ;  /* 0x0000002b20097208 */ /* 0x000fc60004800000 */
[----:B------:R-:W-:Y:S02]  /*1d20*/  IMAD.MOV.U32 R42, RZ, RZ, R0 ;  /* 0x000000ffff2a7224 */ /* 0x000fe400078e0000 */
[----:B------:R-:W-:Y:S01]  /*1d30*/  IMAD.MOV.U32 R43, RZ, RZ, R9 ;  /* 0x000000ffff2b7224 */ /* 0x000fe200078e0009 */
[----:B------:R-:W-:Y:S06]  /*1d40*/  BRA `(.L_x_38) ;  /* 0x0000000000607947 */ /* 0x000fec0003800000 */
.L_x_37:
[----:B------:R-:W-:-:S14]  /*1d50*/  DSETP.NAN.AND P1, PT, R38, R38, PT ;  /* 0x000000262600722a */ /* 0x000fdc0003f28000 */
[----:B------:R-:W-:Y:S05]  /*1d60*/  @P1 BRA `(.L_x_39) ;  /* 0x00000000004c1947 */ /* 0x000fea0003800000 */
[----:B------:R-:W-:-:S14]  /*1d70*/  DSETP.NAN.AND P1, PT, R32, R32, PT ;  /* 0x000000202000722a */ /* 0x000fdc0003f28000 */
[----:B------:R-:W-:Y:S05]  /*1d80*/  @P1 BRA `(.L_x_40) ;  /* 0x0000000000341947 */ /* 0x000fea0003800000 */
[----:B------:R-:W-:Y:S01]  /*1d90*/  ISETP.NE.AND P1, PT, R8, R9, PT ;  /* 0x000000090800720c */ /* 0x000fe20003f25270 */
[----:B------:R-:W-:Y:S01]  /*1da0*/  IMAD.MOV.U32 R43, RZ, RZ, -0x80000 ;  /* 0xfff80000ff2b7424 */ /* 0x000fe200078e00ff */
[----:B------:R-:W-:-:S11]  /*1db0*/  MOV R42, 0x0 ;  /* 0x00000000002a7802 */ /* 0x000fd60000000f00 */
[----:B------:R-:W-:Y:S05]  /*1dc0*/  @!P1 BRA `(.L_x_38) ;  /* 0x0000000000409947 */ /* 0x000fea0003800000 */
[----:B------:R-:W-:Y:S02]  /*1dd0*/  ISETP.NE.AND P1, PT, R8, 0x7ff00000, PT ;  /* 0x7ff000000800780c */ /* 0x000fe40003f25270 */
[----:B------:R-:W-:Y:S02]  /*1de0*/  LOP3.LUT R33, R39, 0x80000000, R33, 0x48, !PT ;  /* 0x8000000027217812 */ /* 0x000fe400078e4821 */
[----:B------:R-:W-:-:S13]  /*1df0*/  ISETP.EQ.OR P1, PT, R9, RZ, !P1 ;  /* 0x000000ff0900720c */ /* 0x000fda0004f22670 */
[----:B------:R-:W-:Y:S01]  /*1e00*/  @P1 LOP3.LUT R0, R33, 0x7ff00000, RZ, 0xfc, !PT ;  /* 0x7ff0000021001812 */ /* 0x000fe200078efcff */
[----:B------:R-:W-:Y:S01]  /*1e10*/  @!P1 IMAD.MOV.U32 R42, RZ, RZ, RZ ;  /* 0x000000ffff2a9224 */ /* 0x000fe200078e00ff */
[----:B------:R-:W-:Y:S01]  /*1e20*/  @!P1 MOV R43, R33 ;  /* 0x00000021002b9202 */ /* 0x000fe20000000f00 */
[----:B------:R-:W-:Y:S02]  /*1e30*/  @P1 IMAD.MOV.U32 R42, RZ, RZ, RZ ;  /* 0x000000ffff2a1224 */ /* 0x000fe400078e00ff */
[----:B------:R-:W-:Y:S01]  /*1e40*/  @P1 IMAD.MOV.U32 R43, RZ, RZ, R0 ;  /* 0x000000ffff2b1224 */ /* 0x000fe200078e0000 */
[----:B------:R-:W-:Y:S06]  /*1e50*/  BRA `(.L_x_38) ;  /* 0x00000000001c7947 */ /* 0x000fec0003800000 */
.L_x_40:
[----:B------:R-:W-:Y:S02]  /*1e60*/  LOP3.LUT R9, R33, 0x80000, RZ, 0xfc, !PT ;  /* 0x0008000021097812 */ /* 0x000fe400078efcff */
[----:B------:R-:W-:-:S03]  /*1e70*/  MOV R42, R32 ;  /* 0x00000020002a7202 */ /* 0x000fc60000000f00 */
[----:B------:R-:W-:Y:S01]  /*1e80*/  IMAD.MOV.U32 R43, RZ, RZ, R9 ;  /* 0x000000ffff2b7224 */ /* 0x000fe200078e0009 */
[----:B------:R-:W-:Y:S06]  /*1e90*/  BRA `(.L_x_38) ;  /* 0x00000000000c7947 */ /* 0x000fec0003800000 */
.L_x_39:
[----:B------:R-:W-:Y:S01]  /*1ea0*/  LOP3.LUT R9, R39, 0x80000, RZ, 0xfc, !PT ;  /* 0x0008000027097812 */ /* 0x000fe200078efcff */
[----:B------:R-:W-:-:S03]  /*1eb0*/  IMAD.MOV.U32 R42, RZ, RZ, R38 ;  /* 0x000000ffff2a7224 */ /* 0x000fc600078e0026 */
[----:B------:R-:W-:-:S07]  /*1ec0*/  MOV R43, R9 ;  /* 0x00000009002b7202 */ /* 0x000fce0000000f00 */
.L_x_38:
[----:B------:R-:W-:Y:S05]  /*1ed0*/  BSYNC.RECONVERGENT B0 ;  /* 0x0000000000007941 */ /* 0x000fea0003800200 */
.L_x_36:
[----:B------:R-:W-:Y:S01]  /*1ee0*/  MOV R30, R6 ;  /* 0x00000006001e7202 */ /* 0x000fe20000000f00 */
[----:B------:R-:W-:Y:S02]  /*1ef0*/  IMAD.MOV.U32 R31, RZ, RZ, 0x0 ;  /* 0x00000000ff1f7424 */ /* 0x000fe400078e00ff */
[----:B------:R-:W-:Y:S02]  /*1f00*/  IMAD.MOV.U32 R8, RZ, RZ, R42 ;  /* 0x000000ffff087224 */ /* 0x000fe400078e002a */
[----:B------:R-:W-:Y:S01]  /*1f10*/  IMAD.MOV.U32 R9, RZ, RZ, R43 ;  /* 0x000000ffff097224 */ /* 0x000fe200078e002b */
[----:B------:R-:W-:Y:S06]  /*1f20*/  RET.REL.NODEC R30 `(vpt_many_series_one_param_f32) ;  /* 0xffffffe01e347950 */ /* 0x000fec0003c3ffff */
.L_x_41:
[----:B------:R-:W-:-:S00]  /*1f30*/  BRA `(.L_x_41) ;  /* 0xfffffffc00fc7947 */ /* 0x000fc0000383ffff */
[----:B------:R-:W-:-:S00]  /*1f40*/  NOP ;  /* 0x0000000000007918 */ /* 0x000fc00000000000 */
        /* <DEDUP_REMOVED lines=11> */
.L_x_69:


//--------------------- .text.vpt_batch_f32       --------------------------
	.section	.text.vpt_batch_f32,"ax",@progbits
	.align	128
        .global         vpt_batch_f32
        .type           vpt_batch_f32,@function
        .size           vpt_batch_f32,(.L_x_70 - vpt_batch_f32)
        .other          vpt_batch_f32,@"STO_CUDA_ENTRY STV_DEFAULT"
vpt_batch_f32:
.text.vpt_batch_f32:
[----:B------:R-:W-:Y:S01]  /*0000*/  LDC R1, c[0x0][0x37c] ;  /* 0x0000df00ff017b82 */ /* 0x000fe20000000800 */
[----:B------:R-:W0:Y:S07]  /*0010*/  S2R R0, SR_TID.X ;  /* 0x0000000000007919 */ /* 0x000e2e0000002100 */
[----:B------:R-:W0:Y:S01]  /*0020*/  S2UR UR4, SR_CTAID.X ;  /* 0x00000000000479c3 */ /* 0x000e220000002500 */
[----:B------:R-:W1:Y:S01]  /*0030*/  LDCU UR11, c[0x0][0x390] ;  /* 0x00007200ff0b77ac */ /* 0x000e620008000800 */
[----:B0-----:R-:W-:Y:S01]  /*0040*/  LOP3.LUT P0, RZ, R0, UR4, RZ, 0xfc, !PT ;  /* 0x0000000400ff7c12 */ /* 0x001fe2000f80fcff */
[----:B-1----:R-:W-:-:S05]  /*0050*/  IMAD.U32 R0, RZ, RZ, UR11 ;  /* 0x0000000bff007e24 */ /* 0x002fca000f8e00ff */
[----:B------:R-:W-:-:S13]  /*0060*/  ISETP.LT.OR P0, PT, R0, 0x1, P0 ;  /* 0x000000010000780c */ /* 0x000fda0000701670 */
[----:B------:R-:W-:Y:S05]  /*0070*/  @P0 EXIT ;  /* 0x000000000000094d */ /* 0x000fea0003800000 */
[----:B------:R-:W0:Y:S01]  /*0080*/  LDCU UR8, c[0x0][0x394] ;  /* 0x00007280ff0877ac */ /* 0x000e220008000800 */
[----:B------:R-:W-:Y:S01]  /*0090*/  IMAD.MOV.U32 R5, RZ, RZ, RZ ;  /* 0x000000ffff057224 */ /* 0x000fe200078e00ff */
[----:B------:R-:W-:Y:S01]  /*00a0*/  UIADD3 UR4, UPT, UPT, UR11, -0x1, URZ ;  /* 0xffffffff0b047890 */ /* 0x000fe2000fffe0ff */
[----:B------:R-:W1:Y:S01]  /*00b0*/  LDCU.64 UR14, c[0x0][0x358] ;  /* 0x00006b00ff0e77ac */ /* 0x000e620008000a00 */
[----:B0-----:R-:W-:Y:S02]  /*00c0*/  UISETP.LT.AND UP1, UPT, URZ, UR8, UPT ;  /* 0x00000008ff00728c */ /* 0x001fe4000bf21270 */
[----:B------:R-:W-:Y:S02]  /*00d0*/  UISETP.GE.AND UP0, UPT, UR8, UR11, UPT ;  /* 0x0000000b0800728c */ /* 0x000fe4000bf06270 */
[----:B------:R-:W-:-:S04]  /*00e0*/  USEL UR8, URZ, UR8, !UP1 ;  /* 0x00000008ff087287 */ /* 0x000fc8000c800000 */
[----:B------:R-:W-:-:S04]  /*00f0*/  USEL UR4, UR8, UR4, !UP0 ;  /* 0x0000000408047287 */ /* 0x000fc8000c000000 */
[----:B------:R-:W-:Y:S02]  /*0100*/  UISETP.GE.U32.AND UP0, UPT, UR4, 0xf, UPT ;  /* 0x0000000f0400788c */ /* 0x000fe4000bf06070 */
[----:B------:R-:W-:-:S04]  /*0110*/  UIADD3 UR5, UPT, UPT, UR4, 0x1, URZ ;  /* 0x0000000104057890 */ /* 0x000fc8000fffe0ff */
[----:B------:R-:W-:-:S03]  /*0120*/  ULOP3.LUT UR9, UR5, 0xf, URZ, 0xc0, !UPT ;  /* 0x0000000f05097892 */ /* 0x000fc6000f8ec0ff */
[----:B-1----:R-:W-:Y:S09]  /*0130*/  BRA.U !UP0, `(.L_x_42) ;  /* 0x0000000108807547 */ /* 0x002ff2000b800000 */
[----:B------:R-:W0:Y:S01]  /*0140*/  LDCU.64 UR6, c[0x0][0x398] ;  /* 0x00007300ff0677ac */ /* 0x000e220008000a00 */
[----:B------:R-:W-:Y:S01]  /*0150*/  IMAD.MOV.U32 R9, RZ, RZ, 0x7fc00000 ;  /* 0x7fc00000ff097424 */ /* 0x000fe200078e00ff */
[----:B------:R-:W-:-:S06]  /*0160*/  ULOP3.LUT UR10, UR5, 0xfffffff0, URZ, 0xc0, !UPT ;  /* 0xfffffff0050a7892 */ /* 0x000fcc000f8ec0ff */
[----:B------:R-:W-:Y:S01]  /*0170*/  MOV R5, UR10 ;  /* 0x0000000a00057c02 */ /* 0x000fe20008000f00 */
[----:B0-----:R-:W-:-:S04]  /*0180*/  UIADD3 UR4, UP0, UPT, UR6, 0x20, URZ ;  /* 0x0000002006047890 */ /* 0x001fc8000ff1e0ff */
[----:B------:R-:W-:Y:S02]  /*0190*/  UIADD3.X UR6, UPT, UPT, URZ, UR7, URZ, UP0, !UPT ;  /* 0x00000007ff067290 */ /* 0x000fe400087fe4ff */
[----:B------:R-:W-:Y:S01]  /*01a0*/  IMAD.U32 R0, RZ, RZ, UR4 ;  /* 0x00000004ff007e24 */ /* 0x000fe2000f8e00ff */
[----:B------:R-:W-:-:S03]  /*01b0*/  UIADD3 UR7, UPT, UPT, -UR10, URZ, URZ ;  /* 0x000000ff0a077290 */ /* 0x000fc6000fffe1ff */
[----:B------:R-:W-:-:S09]  /*01c0*/  IMAD.U32 R7, RZ, RZ, UR6 ;  /* 0x00000006ff077e24 */ /* 0x000fd2000f8e00ff */
.L_x_43:
[----:B0-----:R-:W-:Y:S01]  /*01d0*/  IMAD.MOV.U32 R2, RZ, RZ, R0 ;  /* 0x000000ffff027224 */ /* 0x001fe200078e0000 */
[----:B------:R-:W-:Y:S01]  /*01e0*/  MOV R3, R7 ;  /* 0x0000000700037202 */ /* 0x000fe20000000f00 */
[----:B------:R-:W-:-:S03]  /*01f0*/  UIADD3 UR7, UPT, UPT, UR7, 0x10, URZ ;  /* 0x0000001007077890 */ /* 0x000fc6000fffe0ff */
[----:B------:R-:W-:Y:S01]  /*0200*/  IADD3 R0, P0, PT, R2, 0x40, RZ ;  /* 0x0000004002007810 */ /* 0x000fe20007f1e0ff */
[----:B------:R0:W-:Y:S01]  /*0210*/  STG.E desc[UR14][R2.64+-0x20], R9 ;  /* 0xffffe00902007986 */ /* 0x0001e2000c10190e */
[----:B------:R-:W-:-:S03]  /*0220*/  UISETP.NE.AND UP0, UPT, UR7, URZ, UPT ;  /* 0x000000ff0700728c */ /* 0x000fc6000bf05270 */
[----:B------:R0:W-:Y:S01]  /*0230*/  STG.E desc[UR14][R2.64+-0x1c], R9 ;  /* 0xffffe40902007986 */ /* 0x0001e2000c10190e */
[----:B------:R-:W-:-:S03]  /*0240*/  IMAD.X R7, RZ, RZ, R3, P0 ;  /* 0x000000ffff077224 */ /* 0x000fc600000e0603 */
[----:B------:R0:W-:Y:S04]  /*0250*/  STG.E desc[UR14][R2.64+-0x18], R9 ;  /* 0xffffe80902007986 */ /* 0x0001e8000c10190e */
        /* <DEDUP_REMOVED lines=12> */
[----:B------:R0:W-:Y:S01]  /*0320*/  STG.E desc[UR14][R2.64+0x1c], R9 ;  /* 0x00001c0902007986 */ /* 0x0001e2000c10190e */
[----:B------:R-:W-:Y:S05]  /*0330*/  BRA.U UP0, `(.L_x_43) ;  /* 0xfffffffd00a47547 */ /* 0x000fea000b83ffff */
.L_x_42:
[----:B------:R-:W-:-:S09]  /*0340*/  UISETP.NE.AND UP0, UPT, UR9, URZ, UPT ;  /* 0x000000ff0900728c */ /* 0x000fd2000bf05270 */
[----:B------:R-:W-:Y:S05]  /*0350*/  BRA.U !UP0, `(.L_x_44) ;  /* 0x0000000108a07547 */ /* 0x000fea000b800000 */
[----:B------:R-:W-:Y:S02]  /*0360*/  UISETP.GE.U32.AND UP0, UPT, UR9, 0x8, UPT ;  /* 0x000000080900788c */ /* 0x000fe4000bf06070 */
[----:B------:R-:W-:-:S04]  /*0370*/  ULOP3.LUT UR4, UR5, 0x7, URZ, 0xc0, !UPT ;  /* 0x0000000705047892 */ /* 0x000fc8000f8ec0ff */
[----:B------:R-:W-:-:S03]  /*0380*/  UISETP.NE.AND UP1, UPT, UR4, URZ, UPT ;  /* 0x000000ff0400728c */ /* 0x000fc6000bf25270 */
[----:B------:R-:W-:Y:S08]  /*0390*/  BRA.U !UP0, `(.L_x_45) ;  /* 0x0000000108307547 */ /* 0x000ff0000b800000 */
[----:B0-----:R-:W0:Y:S01]  /*03a0*/  LDC.64 R2, c[0x0][0x398] ;  /* 0x0000e600ff027b82 */ /* 0x001e220000000a00 */
[----:B------:R-:W-:Y:S02]  /*03b0*/  IMAD.MOV.U32 R7, RZ, RZ, 0x7fc00000 ;  /* 0x7fc00000ff077424 */ /* 0x000fe400078e00ff */
[----:B0-----:R-:W-:-:S04]  /*03c0*/  IMAD.WIDE.U32 R2, R5, 0x4, R2 ;  /* 0x0000000405027825 */ /* 0x001fc800078e0002 */
[----:B------:R-:W-:Y:S01]  /*03d0*/  VIADD R5, R5, 0x8 ;  /* 0x0000000805057836 */ /* 0x000fe20000000000 */
[----:B------:R1:W-:Y:S04]  /*03e0*/  STG.E desc[UR14][R2.64], R7 ;  /* 0x0000000702007986 */ /* 0x0003e8000c10190e */
[----:B------:R1:W-:Y:S04]  /*03f0*/  STG.E desc[UR14][R2.64+0x4], R7 ;  /* 0x0000040702007986 */ /* 0x0003e8000c10190e */
[----:B------:R1:W-:Y:S04]  /*0400*/  STG.E desc[UR14][R2.64+0x8], R7 ;  /* 0x0000080702007986 */ /* 0x0003e8000c10190e */
[----:B------:R1:W-:Y:S04]  /*0410*/  STG.E desc[UR14][R2.64+0xc], R7 ;  /* 0x00000c0702007986 */ /* 0x0003e8000c10190e */
[----:B------:R1:W-:Y:S04]  /*0420*/  STG.E desc[UR14][R2.64+0x10], R7 ;  /* 0x0000100702007986 */ /* 0x0003e8000c10190e */
[----:B------:R1:W-:Y:S04]  /*0430*/  STG.E desc[UR14][R2.64+0x14], R7 ;  /* 0x0000140702007986 */ /* 0x0003e8000c10190e */
[----:B------:R1:W-:Y:S04]  /*0440*/  STG.E desc[UR14][R2.64+0x18], R7 ;  /* 0x0000180702007986 */ /* 0x0003e8000c10190e */
[----:B------:R1:W-:Y:S02]  /*0450*/  STG.E desc[UR14][R2.64+0x1c], R7 ;  /* 0x00001c0702007986 */ /* 0x0003e4000c10190e */
.L_x_45:
[----:B------:R-:W-:Y:S05]  /*0460*/  BRA.U !UP1, `(.L_x_44) ;  /* 0x00000001095c7547 */ /* 0x000fea000b800000 */
[----:B------:R-:W-:Y:S02]  /*0470*/  UISETP.GE.U32.AND UP0, UPT, UR4, 0x4, UPT ;  /* 0x000000040400788c */ /* 0x000fe4000bf06070 */
[----:B------:R-:W-:-:S04]  /*0480*/  ULOP3.LUT UR5, UR5, 0x3, URZ, 0xc0, !UPT ;  /* 0x0000000305057892 */ /* 0x000fc8000f8ec0ff */
[----:B------:R-:W-:-:S03]  /*0490*/  UISETP.NE.AND UP1, UPT, UR5, URZ, UPT ;  /* 0x000000ff0500728c */ /* 0x000fc6000bf25270 */
[----:B------:R-:W-:Y:S08]  /*04a0*/  BRA.U !UP0, `(.L_x_46) ;  /* 0x0000000108207547 */ /* 0x000ff0000b800000 */
[----:B01----:R-:W0:Y:S01]  /*04b0*/  LDC.64 R2, c[0x0][0x398] ;  /* 0x0000e600ff027b82 */ /* 0x003e220000000a00 */
[----:B------:R-:W-:Y:S01]  /*04c0*/  MOV R7, 0x7fc00000 ;  /* 0x7fc0000000077802 */ /* 0x000fe20000000f00 */
[----:B0-----:R-:W-:-:S04]  /*04d0*/  IMAD.WIDE.U32 R2, R5, 0x4, R2 ;  /* 0x0000000405027825 */ /* 0x001fc800078e0002 */
[----:B------:R-:W-:Y:S01]  /*04e0*/  VIADD R5, R5, 0x4 ;  /* 0x0000000405057836 */ /* 0x000fe20000000000 */
[----:B------:R2:W-:Y:S04]  /*04f0*/  STG.E desc[UR14][R2.64], R7 ;  /* 0x0000000702007986 */ /* 0x0005e8000c10190e */
[----:B------:R2:W-:Y:S04]  /*0500*/  STG.E desc[UR14][R2.64+0x4], R7 ;  /* 0x0000040702007986 */ /* 0x0005e8000c10190e */
[----:B------:R2:W-:Y:S04]  /*0510*/  STG.E desc[UR14][R2.64+0x8], R7 ;  /* 0x0000080702007986 */ /* 0x0005e8000c10190e */
[----:B------:R2:W-:Y:S02]  /*0520*/  STG.E desc[UR14][R2.64+0xc], R7 ;  /* 0x00000c0702007986 */ /* 0x0005e4000c10190e */
.L_x_46:
[----:B------:R-:W-:Y:S05]  /*0530*/  BRA.U !UP1, `(.L_x_44) ;  /* 0x0000000109287547 */ /* 0x000fea000b800000 */
[----:B012---:R-:W0:Y:S01]  /*0540*/  LDC.64 R2, c[0x0][0x398] ;  /* 0x0000e600ff027b82 */ /* 0x007e220000000a00 */
[----:B------:R-:W-:Y:S01]  /*0550*/  UIADD3 UR5, UPT, UPT, -UR5, URZ, URZ ;  /* 0x000000ff05057290 */ /* 0x000fe2000fffe1ff */
[----:B0-----:R-:W-:-:S04]  /*0560*/  IMAD.WIDE.U32 R2, R5, 0x4, R2 ;  /* 0x0000000405027825 */ /* 0x001fc800078e0002 */
[----:B------:R-:W-:-:S07]  /*0570*/  IMAD.MOV.U32 R5, RZ, RZ, 0x7fc00000 ;  /* 0x7fc00000ff057424 */ /* 0x000fce00078e00ff */
.L_x_47:
[----:B------:R-:W-:Y:S01]  /*0580*/  UIADD3 UR5, UPT, UPT, UR5, 0x1, URZ ;  /* 0x0000000105057890 */ /* 0x000fe2000fffe0ff */
[----:B------:R0:W-:Y:S03]  /*0590*/  STG.E desc[UR14][R2.64], R5 ;  /* 0x0000000502007986 */ /* 0x0001e6000c10190e */
[----:B------:R-:W-:Y:S01]  /*05a0*/  UISETP.NE.AND UP0, UPT, UR5, URZ, UPT ;  /* 0x000000ff0500728c */ /* 0x000fe2000bf05270 */
[----:B0-----:R-:W-:-:S05]  /*05b0*/  IADD3 R2, P0, PT, R2, 0x4, RZ ;  /* 0x0000000402027810 */ /* 0x001fca0007f1e0ff */
[----:B------:R-:W-:-:S03]  /*05c0*/  IMAD.X R3, RZ, RZ, R3, P0 ;  /* 0x000000ffff037224 */ /* 0x000fc600000e0603 */
[----:B------:R-:W-:Y:S05]  /*05d0*/  BRA.U UP0, `(.L_x_47) ;  /* 0xfffffffd00e87547 */ /* 0x000fea000b83ffff */
.L_x_44:
[----:B------:R-:W-:-:S04]  /*05e0*/  UIADD3 UR9, UPT, UPT, UR8, 0x1, URZ ;  /* 0x0000000108097890 */ /* 0x000fc8000fffe0ff */
[----:B------:R-:W-:-:S06]  /*05f0*/  UISETP.GE.U32.AND UP0, UPT, UR9, UR11, UPT ;  /* 0x0000000b0900728c */ /* 0x000fcc000bf06070 */
[----:B------:R-:W-:-:S13]  /*0600*/  PLOP3.LUT P0, PT, PT, PT, UP0, 0x80, 0x8 ;  /* 0x000000000008781c */ /* 0x000fda0003f0f008 */
[----:B------:R-:W-:Y:S05]  /*0610*/  @P0 EXIT ;  /* 0x000000000000094d */ /* 0x000fea0003800000 */
[----:B------:R-:W3:Y:S02]  /*0620*/  LDCU.128 UR4, c[0x0][0x380] ;  /* 0x00007000ff0477ac */ /* 0x000ee40008000c00 */
[----:B---3--:R-:W-:-:S06]  /*0630*/  UIMAD.WIDE.U32 UR4, UR8, 0x4, UR4 ;  /* 0x00000004080478a5 */ /* 0x008fcc000f8e0004 */
[----:B012---:R-:W-:Y:S01]  /*0640*/  MOV R2, UR4 ;  /* 0x0000000400027c02 */ /* 0x007fe20008000f00 */
[----:B------:R-:W-:-:S05]  /*0650*/  IMAD.U32 R3, RZ, RZ, UR5 ;  /* 0x00000005ff037e24 */ /* 0x000fca000f8e00ff */
[----:B------:R-:W2:Y:S01]  /*0660*/  LDG.E.CONSTANT R10, desc[UR14][R2.64] ;  /* 0x0000000e020a7981 */ /* 0x000ea2000c1e9900 */
[----:B------:R-:W-:-:S03]  /*0670*/  UIMAD.WIDE.U32 UR4, UR8, 0x4, UR6 ;  /* 0x00000004080478a5 */ /* 0x000fc6000f8e0006 */
[----:B------:R-:W3:Y:S03]  /*0680*/  LDG.E.CONSTANT R0, desc[UR14][R2.64+-0x4] ;  /* 0xfffffc0e02007981 */ /* 0x000ee6000c1e9900 */
[----:B------:R-:W-:Y:S02]  /*0690*/  IMAD.U32 R4, RZ, RZ, UR4 ;  /* 0x00000004ff047e24 */ /* 0x000fe4000f8e00ff */
[----:B------:R-:W-:-:S05]  /*06a0*/  IMAD.U32 R5, RZ, RZ, UR5 ;  /* 0x00000005ff057e24 */ /* 0x000fca000f8e00ff */
[----:B------:R-:W4:Y:S01]  /*06b0*/  LDG.E.CONSTANT R4, desc[UR14][R4.64] ;  /* 0x0000000e04047981 */ /* 0x000f22000c1e9900 */
[----:B------:R-:W-:Y:S01]  /*06c0*/  PLOP3.LUT P1, PT, PT, PT, PT, 0x8, 0x80 ;  /* 0x000000000080781c */ /* 0x000fe20003f2e170 */
[----:B------:R-:W-:Y:S01]  /*06d0*/  IMAD.MOV.U32 R9, RZ, RZ, 0x7ff80000 ;  /* 0x7ff80000ff097424 */ /* 0x000fe200078e00ff */
[----:B------:R-:W-:Y:S01]  /*06e0*/  MOV R8, 0x0 ;  /* 0x0000000000087802 */ /* 0x000fe20000000f00 */
[----:B--2---:R-:W0:Y:S08]  /*06f0*/  F2F.F64.F32 R10, R10 ;  /* 0x0000000a000a7310 */ /* 0x004e300000201800 */
[----:B---3--:R-:W1:Y:S01]  /*0700*/  F2F.F64.F32 R6, R0 ;  /* 0x0000000000067310 */ /* 0x008e620000201800 */
[----:B0-----:R-:W-:-:S07]  /*0710*/  DSETP.NE.AND P0, PT, |R10|, +INF , PT ;  /* 0x7ff000000a00742a */ /* 0x001fce0003f05200 */
[----:B----4-:R-:W0:Y:S01]  /*0720*/  F2F.F64.F32 R18, R4 ;  /* 0x0000000400127310 */ /* 0x010e220000201800 */
[----:B-1----:R-:W-:-:S14]  /*0730*/  DSETP.EQU.OR P0, PT, |R6|, +INF , !P0 ;  /* 0x7ff000000600742a */ /* 0x002fdc000470a600 */
[----:B0-----:R-:W-:-:S06]  /*0740*/  @!P0 DSETP.NE.AND P1, PT, |R18|, +INF , PT ;  /* 0x7ff000001200842a */ /* 0x001fcc0003f25200 */
[----:B------:R-:W-:-:S13]  /*0750*/  FSETP.EQ.OR P1, PT, R0, RZ, !P1 ;  /* 0x000000ff0000720b */ /* 0x000fda0004f22400 */
[----:B------:R-:W-:Y:S05]  /*0760*/  @P1 BRA `(.L_x_48) ;  /* 0x00000000005c1947 */ /* 0x000fea0003800000 */
[----:B------:R-:W0:Y:S01]  /*0770*/  MUFU.RCP64H R3, R7 ;  /* 0x0000000700037308 */ /* 0x000e220000001800 */
[----:B------:R-:W-:Y:S01]  /*0780*/  IMAD.MOV.U32 R2, RZ, RZ, 0x1 ;  /* 0x00000001ff027424 */ /* 0x000fe200078e00ff */
[----:B------:R-:W-:-:S10]  /*0790*/  DADD R12, -R6, R10 ;  /* 0x00000000060c7229 */ /* 0x000fd4000000010a */
        /* <DEDUP_REMOVED lines=17> */
[----:B------:R-:W-:Y:S05]  /*08b0*/  CALL.REL.NOINC `($__internal_1_$__cuda_sm20_div_rn_f64_full) ;  /* 0x0000001000747944 */ /* 0x000fea0003c00000 */
[----:B------:R-:W-:-:S07]  /*08c0*/  IMAD.MOV.U32 R5, RZ, RZ, R3 ;  /* 0x000000ffff057224 */ /* 0x000fce00078e0003 */
.L_x_49:
[----:B------:R-:W-:-:S11]  /*08d0*/  DMUL R8, R18, R4 ;  /* 0x0000000412087228 */ /* 0x000fd60000000000 */
.L_x_48:
[----:B------:R-:W0:Y:S01]  /*08e0*/  LDCU UR5, c[0x0][0x390] ;  /* 0x00007200ff0577ac */ /* 0x000e220008000800 */
[----:B------:R-:W-:-:S04]  /*08f0*/  ULOP3.LUT UR4, URZ, UR8, URZ, 0x33, !UPT ;  /* 0x00000008ff047292 */ /* 0x000fc8000f8e33ff */
[----:B0-----:R-:W-:-:S04]  /*0900*/  UIADD3 UR4, UPT, UPT, UR4, UR5, URZ ;  /* 0x0000000504047290 */ /* 0x001fc8000fffe0ff */
[----:B------:R-:W-:-:S09]  /*0910*/  ULOP3.LUT UP0, UR6, UR4, 0x3, URZ, 0xc0, !UPT ;  /* 0x0000000304067892 */ /* 0x000fd2000f80c0ff */
[----:B------:R-:W-:Y:S05]  /*0920*/  BRA.U !UP0, `(.L_x_50) ;  /* 0x0000000508207547 */ /* 0x000fea000b800000 */
[----:B------:R-:W0:Y:S01]  /*0930*/  LDCU.128 UR16, c[0x0][0x380] ;  /* 0x00007000ff1077ac */ /* 0x000e220008000c00 */
[----:B------:R-:W1:Y:S01]  /*0940*/  LDCU.64 UR12, c[0x0][0x398] ;  /* 0x00007300ff0c77ac */ /* 0x000e620008000a00 */
[----:B------:R-:W-:Y:S01]  /*0950*/  UMOV UR4, 0x4 ;  /* 0x0000000400047882 */ /* 0x000fe20000000000 */
[----:B------:R-:W-:Y:S01]  /*0960*/  UMOV UR5, 0x0 ;  /* 0x0000000000057882 */ /* 0x000fe20000000000 */
[----:B------:R-:W-:Y:S02]  /*0970*/  UIADD3 UR6, UPT, UPT, -UR6, URZ, URZ ;  /* 0x000000ff06067290 */ /* 0x000fe4000fffe1ff */
[----:B------:R-:W-:-:S04]  /*0980*/  UIMAD.WIDE.U32 UR4, UR8, 0x4, UR4 ;  /* 0x00000004080478a5 */ /* 0x000fc8000f8e0004 */
[----:B0-----:R-:W-:Y:S02]  /*0990*/  UIADD3 UR10, UP1, UPT, UR4, UR18, URZ ;  /* 0x00000012040a7290 */ /* 0x001fe4000ff3e0ff */
[----:B------:R-:W-:Y:S02]  /*09a0*/  UIADD3 UR7, UP2, UPT, UR4, UR16, URZ ;  /* 0x0000001004077290 */ /* 0x000fe4000ff5e0ff */
[----:B-1----:R-:W-:Y:S02]  /*09b0*/  UIADD3 UR12, UP0, UPT, UR4, UR12, URZ ;  /* 0x0000000c040c7290 */ /* 0x002fe4000ff1e0ff */
[----:B------:R-:W-:Y:S02]  /*09c0*/  UIADD3.X UR11, UPT, UPT, UR5, UR19, URZ, UP1, !UPT ;  /* 0x00000013050b7290 */ /* 0x000fe40008ffe4ff */
[----:B------:R-:W-:Y:S02]  /*09d0*/  UIADD3.X UR9, UPT, UPT, UR5, UR17, URZ, UP2, !UPT ;  /* 0x0000001105097290 */ /* 0x000fe400097fe4ff */
[----:B------:R-:W-:Y:S01]  /*09e0*/  UIADD3.X UR5, UPT, UPT, UR5, UR13, URZ, UP0, !UPT ;  /* 0x0000000d05057290 */ /* 0x000fe200087fe4ff */
[----:B------:R-:W-:-:S11]  /*09f0*/  UMOV UR4, UR8 ;  /* 0x0000000800047c82 */ /* 0x000fd60008000000 */
.L_x_53:
[----:B0-----:R-:W-:Y:S01]  /*0a00*/  MOV R2, UR7 ;  /* 0x0000000700027c02 */ /* 0x001fe20008000f00 */
[----:B------:R-:W-:-:S05]  /*0a10*/  IMAD.U32 R3, RZ, RZ, UR9 ;  /* 0x00000009ff037e24 */ /* 0x000fca000f8e00ff */
[----:B------:R-:W2:Y:S01]  /*0a20*/  LDG.E.CONSTANT R2, desc[UR14][R2.64] ;  /* 0x0000000e02027981 */ /* 0x000ea2000c1e9900 */
[----:B------:R-:W-:Y:S02]  /*0a30*/  IMAD.U32 R6, RZ, RZ, UR10 ;  /* 0x0000000aff067e24 */ /* 0x000fe4000f8e00ff */
[----:B------:R-:W-:-:S05]  /*0a40*/  IMAD.U32 R7, RZ, RZ, UR11 ;  /* 0x0000000bff077e24 */ /* 0x000fca000f8e00ff */
[----:B------:R-:W3:Y:S01]  /*0a50*/  LDG.E.CONSTANT R6, desc[UR14][R6.64] ;  /* 0x0000000e06067981 */ /* 0x000ee2000c1e9900 */
[----:B------:R-:W-:Y:S01]  /*0a60*/  PLOP3.LUT P1, PT, PT, PT, PT, 0x8, 0x80 ;  /* 0x000000000080781c */ /* 0x000fe20003f2e170 */
[----:B------:R-:W-:Y:S01]  /*0a70*/  IMAD.MOV.U32 R5, RZ, RZ, 0x7ff80000 ;  /* 0x7ff80000ff057424 */ /* 0x000fe200078e00ff */
[----:B------:R-:W-:Y:S01]  /*0a80*/  MOV R4, 0x0 ;  /* 0x0000000000047802 */ /* 0x000fe20000000f00 */
[----:B--2---:R-:W0:Y:S08]  /*0a90*/  F2F.F64.F32 R20, R2 ;  /* 0x0000000200147310 */ /* 0x004e300000201800 */
[----:B---3--:R-:W1:Y:S01]  /*0aa0*/  F2F.F64.F32 R18, R6 ;  /* 0x0000000600127310 */ /* 0x008e620000201800 */
[----:B0-----:R-:W-:-:S06]  /*0ab0*/  DSETP.NE.AND P0, PT, |R20|, +INF , PT ;  /* 0x7ff000001400742a */ /* 0x001fcc0003f05200 */
[----:B------:R-:W-:-:S14]  /*0ac0*/  DSETP.EQU.OR P0, PT, |R10|, +INF , !P0 ;  /* 0x7ff000000a00742a */ /* 0x000fdc000470a600 */
[----:B-1----:R-:W-:-:S06]  /*0ad0*/  @!P0 DSETP.NE.AND P1, PT, |R18|, +INF , PT ;  /* 0x7ff000001200842a */ /* 0x002fcc0003f25200 */
[----:B------:R-:W-:-:S14]  /*0ae0*/  DSETP.EQ.OR P1, PT, R10, RZ, !P1 ;  /* 0x000000ff0a00722a */ /* 0x000fdc0004f22400 */
[----:B------:R-:W-:Y:S05]  /*0af0*/  @P1 BRA `(.L_x_51) ;  /* 0x00000000005c1947 */ /* 0x000fea0003800000 */
[----:B------:R-:W0:Y:S01]  /*0b00*/  MUFU.RCP64H R3, R11 ;  /* 0x0000000b00037308 */ /* 0x000e220000001800 */
[----:B------:R-:W-:Y:S01]  /*0b10*/  IMAD.MOV.U32 R2, RZ, RZ, 0x1 ;  /* 0x00000001ff027424 */ /* 0x000fe200078e00ff */
[----:B------:R-:W-:-:S10]  /*0b20*/  DADD R12, R20, -R10 ;  /* 0x00000000140c7229 */ /* 0x000fd4000000080a */
[----:B------:R-:W-:Y:S01]  /*0b30*/  FSETP.GEU.AND P1, PT, |R13|, 6.5827683646048100446e-37, PT ;  /* 0x036000000d00780b */ /* 0x000fe20003f2e200 */
[----:B0-----:R-:W-:-:S08]  /*0b40*/  DFMA R4, R2, -R10, 1 ;  /* 0x3ff000000204742b */ /* 0x001fd0000000080a */
        /* <DEDUP_REMOVED lines=17> */
.L_x_52:
[----:B------:R-:W-:-:S11]  /*0c60*/  DMUL R4, R18, R4 ;  /* 0x0000000412047228 */ /* 0x000fd60000000000 */
.L_x_51:
[----:B------:R-:W-:Y:S01]  /*0c70*/  DADD R8, R4, R8 ;  /* 0x0000000004087229 */ /* 0x000fe20000000008 */
[----:B------:R-:W-:Y:S01]  /*0c80*/  MOV R2, UR12 ;  /* 0x0000000c00027c02 */ /* 0x000fe20008000f00 */
[----:B------:R-:W-:Y:S01]  /*0c90*/  IMAD.U32 R3, RZ, RZ, UR5 ;  /* 0x00000005ff037e24 */ /* 0x000fe2000f8e00ff */
[----:B------:R-:W-:Y:S01]  /*0ca0*/  UIADD3 UR12, UP0, UPT, UR12, 0x4, URZ ;  /* 0x000000040c0c7890 */ /* 0x000fe2000ff1e0ff */
[----:B------:R-:W-:Y:S01]  /*0cb0*/  IMAD.MOV.U32 R10, RZ, RZ, R20 ;  /* 0x000000ffff0a7224 */ /* 0x000fe200078e0014 */
[----:B------:R-:W-:Y:S01]  /*0cc0*/  UIADD3 UR6, UPT, UPT, UR6, 0x1, URZ ;  /* 0x0000000106067890 */ /* 0x000fe2000fffe0ff */
[----:B------:R-:W0:Y:S01]  /*0cd0*/  F2F.F32.F64 R5, R8 ;  /* 0x0000000800057310 */ /* 0x000e220000301000 */
[----:B------:R-:W-:Y:S01]  /*0ce0*/  UIADD3.X UR5, UPT, UPT, URZ, UR5, URZ, UP0, !UPT ;  /* 0x00000005ff057290 */ /* 0x000fe200087fe4ff */
[----:B------:R-:W-:Y:S01]  /*0cf0*/  IMAD.MOV.U32 R11, RZ, RZ, R21 ;  /* 0x000000ffff0b7224 */ /* 0x000fe200078e0015 */
[----:B------:R-:W-:Y:S02]  /*0d00*/  UISETP.NE.AND UP0, UPT, UR6, URZ, UPT ;  /* 0x000000ff0600728c */ /* 0x000fe4000bf05270 */
[----:B------:R-:W-:-:S02]  /*0d10*/  UIADD3 UR10, UP1, UPT, UR10, 0x4, URZ ;  /* 0x000000040a0a7890 */ /* 0x000fc4000ff3e0ff */
[----:B------:R-:W-:Y:S02]  /*0d20*/  UIADD3 UR7, UP2, UPT, UR7, 0x4, URZ ;  /* 0x0000000407077890 */ /* 0x000fe4000ff5e0ff */
[----:B------:R-:W-:Y:S02]  /*0d30*/  UIADD3 UR4, UPT, UPT, UR4, 0x1, URZ ;  /* 0x0000000104047890 */ /* 0x000fe4000fffe0ff */
[----:B------:R-:W-:Y:S02]  /*0d40*/  UIADD3.X UR11, UPT, UPT, URZ, UR11, URZ, UP1, !UPT ;  /* 0x0000000bff0b7290 */ /* 0x000fe40008ffe4ff */
[----:B------:R-:W-:Y:S01]  /*0d50*/  UIADD3.X UR9, UPT, UPT, URZ, UR9, URZ, UP2, !UPT ;  /* 0x00000009ff097290 */ /* 0x000fe200097fe4ff */
[----:B0-----:R0:W-:Y:S01]  /*0d60*/  STG.E desc[UR14][R2.64], R5 ;  /* 0x0000000502007986 */ /* 0x0011e2000c10190e */
[----:B------:R-:W-:Y:S10]  /*0d70*/  BRA.U UP0, `(.L_x_53) ;  /* 0xfffffffd00207547 */ /* 0x000ff4000b83ffff */
[----:B------:R-:W-:Y:S01]  /*0d80*/  MOV R10, R20 ;  /* 0x00000014000a7202 */ /* 0x000fe20000000f00 */
[----:B------:R-:W-:Y:S01]  /*0d90*/  IMAD.MOV.U32 R11, RZ, RZ, R21 ;  /* 0x000000ffff0b7224 */ /* 0x000fe200078e0015 */
[----:B------:R-:W-:-:S12]  /*0da0*/  UIADD3 UR9, UPT, UPT, UR4, 0x1, URZ ;  /* 0x0000000104097890 */ /* 0x000fd8000fffe0ff */
.L_x_50:
[----:B------:R-:W1:Y:S02]  /*0db0*/  LDCU UR10, c[0x0][0x390] ;  /* 0x00007200ff0a77ac */ /* 0x000e640008000800 */
[----:B-1----:R-:W-:-:S04]  /*0dc0*/  UIADD3 UR4, UPT, UPT, -UR8, -0x2, UR10 ;  /* 0xfffffffe08047890 */ /* 0x002fc8000fffe10a */
[----:B------:R-:W-:-:S06]  /*0dd0*/  UISETP.GE.U32.AND UP0, UPT, UR4, 0x3, UPT ;  /* 0x000000030400788c */ /* 0x000fcc000bf06070 */
[----:B------:R-:W-:-:S13]  /*0de0*/  PLOP3.LUT P0, PT, PT, PT, UP0, 0x80, 0x8 ;  /* 0x000000000008781c */ /* 0x000fda0003f0f008 */
[----:B------:R-:W-:Y:S05]  /*0df0*/  @!P0 EXIT ;  /* 0x000000000000894d */ /* 0x000fea0003800000 */
[----:B------:R-:W1:Y:S01]  /*0e00*/  LDCU.128 UR16, c[0x0][0x380] ;  /* 0x00007000ff1077ac */ /* 0x000e620008000c00 */
[----:B------:R-:W2:Y:S01]  /*0e10*/  LDCU.64 UR20, c[0x0][0x398] ;  /* 0x00007300ff1477ac */ /* 0x000ea20008000a00 */
[----:B------:R-:W-:Y:S01]  /*0e20*/  UMOV UR4, 0x8 ;  /* 0x0000000800047882 */ /* 0x000fe20000000000 */
[----:B------:R-:W-:Y:S01]  /*0e30*/  UMOV UR5, 0x0 ;  /* 0x0000000000057882 */ /* 0x000fe20000000000 */
[----:B------:R-:W-:Y:S02]  /*0e40*/  UIADD3 UR10, UPT, UPT, UR9, -UR10, URZ ;  /* 0x8000000a090a7290 */ /* 0x000fe4000fffe0ff */
[----:B------:R-:W-:-:S04]  /*0e50*/  UIMAD.WIDE.U32 UR4, UR9, 0x4, UR4 ;  /* 0x00000004090478a5 */ /* 0x000fc8000f8e0004 */
[----:B-1----:R-:W-:Y:S02]  /*0e60*/  UIADD3 UR12, UP0, UPT, UR4, UR16, URZ ;  /* 0x00000010040c7290 */ /* 0x002fe4000ff1e0ff */
[----:B------:R-:W-:Y:S02]  /*0e70*/  UIADD3 UR6, UP1, UPT, UR4, UR18, URZ ;  /* 0x0000001204067290 */ /* 0x000fe4000ff3e0ff */
[----:B--2---:R-:W-:Y:S02]  /*0e80*/  UIADD3 UR8, UP2, UPT, UR4, UR20, URZ ;  /* 0x0000001404087290 */ /* 0x004fe4000ff5e0ff */
[----:B------:R-:W-:Y:S02]  /*0e90*/  UIADD3.X UR13, UPT, UPT, UR5, UR17, URZ, UP0, !UPT ;  /* 0x00000011050d7290 */ /* 0x000fe400087fe4ff */
[----:B------:R-:W-:Y:S02]  /*0ea0*/  UIADD3.X UR7, UPT, UPT, UR5, UR19, URZ, UP1, !UPT ;  /* 0x0000001305077290 */ /* 0x000fe40008ffe4ff */
[----:B------:R-:W-:-:S12]  /*0eb0*/  UIADD3.X UR11, UPT, UPT, UR5, UR21, URZ, UP2, !UPT ;  /* 0x00000015050b7290 */ /* 0x000fd800097fe4ff */
.L_x_62:
[----:B------:R-:W-:Y:S01]  /*0ec0*/  UMOV UR4, UR12 ;  /* 0x0000000c00047c82 */ /* 0x000fe20008000000 */
[----:B------:R-:W-:Y:S01]  /*0ed0*/  UMOV UR5, UR13 ;  /* 0x0000000d00057c82 */ /* 0x000fe20008000000 */
[----:B------:R-:W-:Y:S02]  /*0ee0*/  IMAD.U32 R22, RZ, RZ, UR4 ;  /* 0x00000004ff167e24 */ /* 0x000fe4000f8e00ff */
[----:B------:R-:W-:-:S05]  /*0ef0*/  IMAD.U32 R23, RZ, RZ, UR5 ;  /* 0x00000005ff177e24 */ /* 0x000fca000f8e00ff */
[----:B------:R-:W2:Y:S01]  /*0f00*/  LDG.E.CONSTANT R22, desc[UR14][R22.64+-0x8] ;  /* 0xfffff80e16167981 */ /* 0x000ea2000c1e9900 */
[----:B01----:R-:W-:Y:S01]  /*0f10*/  MOV R2, UR6 ;  /* 0x0000000600027c02 */ /* 0x003fe20008000f00 */
[----:B------:R-:W-:-:S05]  /*0f20*/  IMAD.U32 R3, RZ, RZ, UR7 ;  /* 0x00000007ff037e24 */ /* 0x000fca000f8e00ff */
[----:B------:R-:W3:Y:S01]  /*0f30*/  LDG.E.CONSTANT R2, desc[UR14][R2.64+-0x8] ;  /* 0xfffff80e02027981 */ /* 0x000ee2000c1e9900 */
[----:B------:R-:W-:Y:S01]  /*0f40*/  PLOP3.LUT P1, PT, PT, PT, PT, 0x8, 0x80 ;  /* 0x000000000080781c */ /* 0x000fe20003f2e170 */
[----:B------:R-:W-:Y:S01]  /*0f50*/  UMOV UR9, UR11 ;  /* 0x0000000b00097c82 */ /* 0x000fe20008000000 */
[----:B------:R-:W-:Y:S02]  /*0f60*/  IMAD.MOV.U32 R4, RZ, RZ, 0x0 ;  /* 0x00000000ff047424 */ /* 0x000fe400078e00ff */
[----:B------:R-:W-:Y:S01]  /*0f70*/  IMAD.MOV.U32 R5, RZ, RZ, 0x7ff80000 ;  /* 0x7ff80000ff057424 */ /* 0x000fe200078e00ff */
        /* <DEDUP_REMOVED lines=8> */
[----:B------:R-:W-:Y:S01]  /*1000*/  MOV R2, 0x1 ;  /* 0x0000000100027802 */ /* 0x000fe20000000f00 */
        /* <DEDUP_REMOVED lines=20> */
.L_x_55:
[----:B------:R-:W-:-:S11]  /*1150*/  DMUL R4, R20, R4 ;  /* 0x0000000414047228 */ /* 0x000fd60000000000 */
.L_x_54:
[----:B------:R-:W-:Y:S02]  /*1160*/  IMAD.U32 R6, RZ, RZ, UR4 ;  /* 0x00000004ff067e24 */ /* 0x000fe4000f8e00ff */
[----:B------:R-:W-:-:S05]  /*1170*/  IMAD.U32 R7, RZ, RZ, UR5 ;  /* 0x00000005ff077e24 */ /* 0x000fca000f8e00ff */
[----:B------:R-:W2:Y:S01]  /*1180*/  LDG.E.CONSTANT R0, desc[UR14][R6.64+-0x4] ;  /* 0xfffffc0e06007981 */ /* 0x000ea2000c1e9900 */
[----:B------:R-:W-:Y:S01]  /*1190*/  MOV R12, UR6 ;  /* 0x00000006000c7c02 */ /* 0x000fe20008000f00 */
[----:B------:R-:W-:-:S05]  /*11a0*/  IMAD.U32 R13, RZ, RZ, UR7 ;  /* 0x00000007ff0d7e24 */ /* 0x000fca000f8e00ff */
[----:B------:R-:W3:Y:S01]  /*11b0*/  LDG.E.CONSTANT R12, desc[UR14][R12.64+-0x4] ;  /* 0xfffffc0e0c0c7981 */ /* 0x000ee2000c1e9900 */
[----:B------:R-:W-:Y:S01]  /*11c0*/  DADD R8, R4, R8 ;  /* 0x0000000004087229 */ /* 0x000fe20000000008 */
[----:B------:R-:W-:Y:S01]  /*11d0*/  PLOP3.LUT P1, PT, PT, PT, PT, 0x8, 0x80 ;  /* 0x000000000080781c */ /* 0x000fe20003f2e170 */
[----:B------:R-:W-:Y:S01]  /*11e0*/  IMAD.U32 R2, RZ, RZ, UR8 ;  /* 0x00000008ff027e24 */ /* 0x000fe2000f8e00ff */
[----:B------:R-:W-:Y:S01]  /*11f0*/  MOV R4, 0x0 ;  /* 0x0000000000047802 */ /* 0x000fe20000000f00 */
[----:B------:R-:W-:Y:S02]  /*1200*/  IMAD.U32 R3, RZ, RZ, UR9 ;  /* 0x00000009ff037e24 */ /* 0x000fe4000f8e00ff */
[----:B------:R-:W0:Y:S01]  /*1210*/  F2F.F32.F64 R15, R8 ;  /* 0x00000008000f7310 */ /* 0x000e220000301000 */
[----:B------:R-:W-:Y:S02]  /*1220*/  IMAD.MOV.U32 R5, RZ, RZ, 0x7ff80000 ;  /* 0x7ff80000ff057424 */ /* 0x000fe400078e00ff */
[----:B0-----:R0:W-:Y:S05]  /*1230*/  STG.E desc[UR14][R2.64+-0x8], R15 ;  /* 0xfffff80f02007986 */ /* 0x0011ea000c10190e */
        /* <DEDUP_REMOVED lines=29> */
.L_x_57:
[----:B------:R-:W-:-:S11]  /*1410*/  DMUL R4, R20, R4 ;  /* 0x0000000414047228 */ /* 0x000fd60000000000 */
.L_x_56:
[----:B------:R-:W-:Y:S01]  /*1420*/  MOV R22, UR4 ;  /* 0x0000000400167c02 */ /* 0x000fe20008000f00 */
[----:B------:R-:W-:-:S05]  /*1430*/  IMAD.U32 R23, RZ, RZ, UR5 ;  /* 0x00000005ff177e24 */ /* 0x000fca000f8e00ff */
[----:B------:R-:W2:Y:S01]  /*1440*/  LDG.E.CONSTANT R22, desc[UR14][R22.64] ;  /* 0x0000000e16167981 */ /* 0x000ea2000c1e9900 */
[----:B------:R-:W-:Y:S02]  /*1450*/  IMAD.U32 R6, RZ, RZ, UR6 ;  /* 0x00000006ff067e24 */ /* 0x000fe4000f8e00ff */
[----:B------:R-:W-:-:S05]  /*1460*/  IMAD.U32 R7, RZ, RZ, UR7 ;  /* 0x00000007ff077e24 */ /* 0x000fca000f8e00ff */
[----:B------:R-:W3:Y:S01]  /*1470*/  LDG.E.CONSTANT R6, desc[UR14][R6.64] ;  /* 0x0000000e06067981 */ /* 0x000ee2000c1e9900 */
[----:B------:R-:W-:Y:S01]  /*1480*/  DADD R8, R8, R4 ;  /* 0x0000000008087229 */ /* 0x000fe20000000004 */
[----:B------:R-:W-:Y:S01]  /*1490*/  PLOP3.LUT P1, PT, PT, PT, PT, 0x8, 0x80 ;  /* 0x000000000080781c */ /* 0x000fe20003f2e170 */
[----:B------:R-:W-:Y:S01]  /*14a0*/  IMAD.U32 R3, RZ, RZ, UR9 ;  /* 0x00000009ff037e24 */ /* 0x000fe2000f8e00ff */
[----:B------:R-:W-:Y:S01]  /*14b0*/  MOV R2, UR8 ;  /* 0x0000000800027c02 */ /* 0x000fe20008000f00 */
[----:B------:R-:W-:Y:S02]  /*14c0*/  IMAD.MOV.U32 R4, RZ, RZ, 0x0 ;  /* 0x00000000ff047424 */ /* 0x000fe400078e00ff */
        /* <DEDUP_REMOVED lines=11> */
[----:B------:R-:W-:Y:S01]  /*1580*/  MOV R2, 0x1 ;  /* 0x0000000100027802 */ /* 0x000fe20000000f00 */
        /* <DEDUP_REMOVED lines=20> */
.L_x_59:
[----:B------:R-:W-:-:S11]  /*16d0*/  DMUL R4, R20, R4 ;  /* 0x0000000414047228 */ /* 0x000fd60000000000 */
.L_x_58:
        /* <DEDUP_REMOVED lines=23> */
[----:B------:R-:W-:-:S10]  /*1850*/  DADD R12, R10, -R18 ;  /* 0x000000000a0c7229 */ /* 0x000fd40000000812 */
        /* <DEDUP_REMOVED lines=17> */
[----:B------:R-:W-:Y:S05]  /*1970*/  CALL.REL.NOINC `($__internal_1_$__cuda_sm20_div_rn_f64_full) ;  /* 0x0000000000447944 */ /* 0x000fea0003c00000 */
[----:B------:R-:W-:-:S07]  /*1980*/  IMAD.MOV.U32 R5, RZ, RZ, R3 ;  /* 0x000000ffff057224 */ /* 0x000fce00078e0003 */
.L_x_61:
[----:B------:R-:W-:-:S11]  /*1990*/  DMUL R4, R8, R4 ;  /* 0x0000000408047228 */ /* 0x000fd60000000000 */
.L_x_60:
[----:B------:R-:W-:Y:S01]  /*19a0*/  DADD R8, R20, R4 ;  /* 0x0000000014087229 */ /* 0x000fe20000000004 */
[----:B------:R-:W-:Y:S01]  /*19b0*/  IMAD.U32 R2, RZ, RZ, UR8 ;  /* 0x00000008ff027e24 */ /* 0x000fe2000f8e00ff */
[----:B------:R-:W-:Y:S01]  /*19c0*/  MOV R3, UR9 ;  /* 0x0000000900037c02 */ /* 0x000fe20008000f00 */
[----:B------:R-:W-:Y:S02]  /*19d0*/  UIADD3 UR12, UP0, UPT, UR4, 0x10, URZ ;  /* 0x00000010040c7890 */ /* 0x000fe4000ff1e0ff */
[----:B------:R-:W-:Y:S01]  /*19e0*/  UIADD3 UR10, UPT, UPT, UR10, 0x4, URZ ;  /* 0x000000040a0a7890 */ /* 0x000fe2000fffe0ff */
[----:B------:R-:W0:Y:S01]  /*19f0*/  F2F.F32.F64 R5, R8 ;  /* 0x0000000800057310 */ /* 0x000e220000301000 */
[----:B------:R-:W-:Y:S02]  /*1a00*/  UIADD3.X UR13, UPT, UPT, URZ, UR5, URZ, UP0, !UPT ;  /* 0x00000005ff0d7290 */ /* 0x000fe400087fe4ff */
[----:B------:R-:W-:Y:S02]  /*1a10*/  UISETP.NE.AND UP0, UPT, UR10, URZ, UPT ;  /* 0x000000ff0a00728c */ /* 0x000fe4000bf05270 */
[----:B------:R-:W-:-:S02]  /*1a20*/  UIADD3 UR6, UP1, UPT, UR6, 0x10, URZ ;  /* 0x0000001006067890 */ /* 0x000fc4000ff3e0ff */
[----:B------:R-:W-:Y:S02]  /*1a30*/  UIADD3 UR8, UP2, UPT, UR8, 0x10, URZ ;  /* 0x0000001008087890 */ /* 0x000fe4000ff5e0ff */
[----:B------:R-:W-:Y:S02]  /*1a40*/  UIADD3.X UR7, UPT, UPT, URZ, UR7, URZ, UP1, !UPT ;  /* 0x00000007ff077290 */ /* 0x000fe40008ffe4ff */
[----:B------:R-:W-:Y:S01]  /*1a50*/  UIADD3.X UR11, UPT, UPT, URZ, UR9, URZ, UP2, !UPT ;  /* 0x00000009ff0b7290 */ /* 0x000fe200097fe4ff */
[----:B0-----:R1:W-:Y:S01]  /*1a60*/  STG.E desc[UR14][R2.64+0x4], R5 ;  /* 0x0000040502007986 */ /* 0x0013e2000c10190e */
[----:B------:R-:W-:Y:S10]  /*1a70*/  BRA.U UP0, `(.L_x_62) ;  /* 0xfffffff500107547 */ /* 0x000ff4000b83ffff */
[----:B------:R-:W-:Y:S05]  /*1a80*/  EXIT ;  /* 0x000000000000794d */ /* 0x000fea0003800000 */
        .weak           $__internal_1_$__cuda_sm20_div_rn_f64_full
        .type           $__internal_1_$__cuda_sm20_div_rn_f64_full,@function
        .size           $__internal_1_$__cuda_sm20_div_rn_f64_full,(.L_x_70 - $__internal_1_$__cuda_sm20_div_rn_f64_full)
$__internal_1_$__cuda_sm20_div_rn_f64_full:
[C---:B------:R-:W-:Y:S01]  /*1a90*/  FSETP.GEU.AND P0, PT, |R6|.reuse, 1.469367938527859385e-39, PT ;  /* 0x001000000600780b */ /* 0x040fe20003f0e200 */
[----:B------:R-:W-:Y:S01]  /*1aa0*/  IMAD.MOV.U32 R14, RZ, RZ, R5 ;  /* 0x000000ffff0e7224 */ /* 0x000fe200078e0005 */
[----:B------:R-:W-:Y:S01]  /*1ab0*/  LOP3.LUT R12, R6, 0x800fffff, RZ, 0xc0, !PT ;  /* 0x800fffff060c7812 */ /* 0x000fe200078ec0ff */
[----:B------:R-:W-:Y:S01]  /*1ac0*/  IMAD.MOV.U32 R15, RZ, RZ, R6 ;  /* 0x000000ffff0f7224 */ /* 0x000fe200078e0006 */
[----:B------:R-:W-:Y:S01]  /*1ad0*/  MOV R25, R4 ;  /* 0x0000000400197202 */ /* 0x000fe20000000f00 */
[----:B------:R-:W-:Y:S01]  /*1ae0*/  IMAD.MOV.U32 R16, RZ, RZ, 0x1 ;  /* 0x00000001ff107424 */ /* 0x000fe200078e00ff */
[----:B------:R-:W-:Y:S01]  /*1af0*/  LOP3.LUT R13, R12, 0x3ff00000, RZ, 0xfc, !PT ;  /* 0x3ff000000c0d7812 */ /* 0x000fe200078efcff */
[----:B------:R-:W-:Y:S01]  /*1b00*/  IMAD.MOV.U32 R24, RZ, RZ, R3 ;  /* 0x000000ffff187224 */ /* 0x000fe200078e0003 */
[----:B------:R-:W-:Y:S01]  /*1b10*/  MOV R12, R5 ;  /* 0x00000005000c7202 */ /* 0x000fe20000000f00 */
[----:B------:R-:W-:Y:S01]  /*1b20*/  IMAD.MOV.U32 R4, RZ, RZ, 0x1ca00000 ;  /* 0x1ca00000ff047424 */ /* 0x000fe200078e00ff */
[----:B------:R-:W-:-:S02]  /*1b30*/  LOP3.LUT R6, R6, 0x7ff00000, RZ, 0xc0, !PT ;  /* 0x7ff0000006067812 */ /* 0x000fc400078ec0ff */
[----:B------:R-:W-:Y:S01]  /*1b40*/  LOP3.LUT R3, R25, 0x7ff00000, RZ, 0xc0, !PT ;  /* 0x7ff0000019037812 */ /* 0x000fe200078ec0ff */
[----:B------:R-:W-:-:S03]  /*1b50*/  @!P0 DMUL R12, R14, 8.98846567431157953865e+307 ;  /* 0x7fe000000e0c8828 */ /* 0x000fc60000000000 */
[----:B------:R-:W-:Y:S01]  /*1b60*/  ISETP.GE.U32.AND P1, PT, R3, R6, PT ;  /* 0x000000060300720c */ /* 0x000fe20003f26070 */
[----:B------:R-:W-:Y:S02]  /*1b70*/  IMAD.MOV.U32 R5, RZ, RZ, R3 ;  /* 0x000000ffff057224 */ /* 0x000fe400078e0003 */
[----:B------:R-:W0:Y:S02]  /*1b80*/  MUFU.RCP64H R17, R13 ;  /* 0x0000000d00117308 */ /* 0x000e240000001800 */
[----:B0-----:R-:W-:-:S08]  /*1b90*/  DFMA R26, R16, -R12, 1 ;  /* 0x3ff00000101a742b */ /* 0x001fd0000000080c */
[----:B------:R-:W-:-:S08]  /*1ba0*/  DFMA R26, R26, R26, R26 ;  /* 0x0000001a1a1a722b */ /* 0x000fd0000000001a */
[----:B------:R-:W-:Y:S01]  /*1bb0*/  DFMA R26, R16, R26, R16 ;  /* 0x0000001a101a722b */ /* 0x000fe20000000010 */
[----:B------:R-:W-:Y:S02]  /*1bc0*/  SEL R16, R4, 0x63400000, !P1 ;  /* 0x6340000004107807 */ /* 0x000fe40004800000 */
[----:B------:R-:W-:Y:S02]  /*1bd0*/  FSETP.GEU.AND P1, PT, |R25|, 1.469367938527859385e-39, PT ;  /* 0x001000001900780b */ /* 0x000fe40003f2e200 */
[----:B------:R-:W-:-:S03]  /*1be0*/  LOP3.LUT R17, R16, 0x800fffff, R25, 0xf8, !PT ;  /* 0x800fffff10117812 */ /* 0x000fc600078ef819 */
[----:B------:R-:W-:Y:S01]  /*1bf0*/  DFMA R28, R26, -R12, 1 ;  /* 0x3ff000001a1c742b */ /* 0x000fe2000000080c */
[----:B------:R-:W-:-:S07]  /*1c00*/  MOV R16, R24 ;  /* 0x0000001800107202 */ /* 0x000fce0000000f00 */
[----:B------:R-:W-:Y:S01]  /*1c10*/  DFMA R26, R26, R28, R26 ;  /* 0x0000001c1a1a722b */ /* 0x000fe2000000001a */
[----:B------:R-:W-:Y:S10]  /*1c20*/  @P1 BRA `(.L_x_63) ;  /* 0x0000000000201947 */ /* 0x000ff40003800000 */
[----:B------:R-:W-:Y:S01]  /*1c30*/  LOP3.LUT R5, R15, 0x7ff00000, RZ, 0xc0, !PT ;  /* 0x7ff000000f057812 */ /* 0x000fe200078ec0ff */
[----:B------:R-:W-:-:S03]  /*1c40*/  IMAD.MOV.U32 R28, RZ, RZ, RZ ;  /* 0x000000ffff1c7224 */ /* 0x000fc600078e00ff */
[----:B------:R-:W-:-:S04]  /*1c50*/  ISETP.GE.U32.AND P1, PT, R3, R5, PT ;  /* 0x000000050300720c */ /* 0x000fc80003f26070 */
[----:B------:R-:W-:-:S04]  /*1c60*/  SEL R5, R4, 0x63400000, !P1 ;  /* 0x6340000004057807 */ /* 0x000fc80004800000 */
[----:B------:R-:W-:-:S04]  /*1c70*/  LOP3.LUT R5, R5, 0x80000000, R25, 0xf8, !PT ;  /* 0x8000000005057812 */ /* 0x000fc800078ef819 */
[----:B------:R-:W-:-:S06]  /*1c80*/  LOP3.LUT R29, R5, 0x100000, RZ, 0xfc, !PT ;  /* 0x00100000051d7812 */ /* 0x000fcc00078efcff */
[----:B------:R-:W-:-:S10]  /*1c90*/  DFMA R16, R16, 2, -R28 ;  /* 0x400000001010782b */ /* 0x000fd4000000081c */
[----:B------:R-:W-:-:S07]  /*1ca0*/  LOP3.LUT R5, R17, 0x7ff00000, RZ, 0xc0, !PT ;  /* 0x7ff0000011057812 */ /* 0x000fce00078ec0ff */
.L_x_63:
[----:B------:R-:W-:Y:S01]  /*1cb0*/  VIADD R7, R5, 0xffffffff ;  /* 0xffffffff05077836 */ /* 0x000fe20000000000 */
[----:B------:R-:W-:Y:S01]  /*1cc0*/  @!P0 LOP3.LUT R6, R13, 0x7ff00000, RZ, 0xc0, !PT ;  /* 0x7ff000000d068812 */ /* 0x000fe200078ec0ff */
[----:B------:R-:W-:-:S03]  /*1cd0*/  DMUL R28, R26, R16 ;  /* 0x000000101a1c7228 */ /* 0x000fc60000000000 */
[----:B------:R-:W-:Y:S02]  /*1ce0*/  ISETP.GT.U32.AND P0, PT, R7, 0x7feffffe, PT ;  /* 0x7feffffe0700780c */ /* 0x000fe40003f04070 */
[----:B------:R-:W-:-:S03]  /*1cf0*/  IADD3 R7, PT, PT, R6, -0x1, RZ ;  /* 0xffffffff06077810 */ /* 0x000fc60007ffe0ff */
[----:B------:R-:W-:Y:S01]  /*1d00*/  DFMA R30, R28, -R12, R16 ;  /* 0x8000000c1c1e722b */ /* 0x000fe20000000010 */
[----:B------:R-:W-:-:S07]  /*1d10*/  ISETP.GT.U32.OR P0, PT, R7, 0x7feffffe, P0 ;  /* 0x7feffffe0700780c */ /* 0x000fce0000704470 */
[----:B------:R-:W-:-:S06]  /*1d20*/  DFMA R26, R26, R30, R28 ;  /* 0x0000001e1a1a722b */ /* 0x000fcc000000001c */
[----:B------:R-:W-:Y:S05]  /*1d30*/  @P0 BRA `(.L_x_64) ;  /* 0x0000000000740947 */ /* 0x000fea0003800000 */
[----:B------:R-:W-:-:S04]  /*1d40*/  LOP3.LUT R5, R15, 0x7ff00000, RZ, 0xc0, !PT ;  /* 0x7ff000000f057812 */ /* 0x000fc800078ec0ff */
[CC--:B------:R-:W-:Y:S02]  /*1d50*/  VIADDMNMX R6, R3.reuse, -R5.reuse, 0xb9600000, !PT ;  /* 0xb960000003067446 */ /* 0x0c0fe40007800905 */
[----:B------:R-:W-:Y:S02]  /*1d60*/  ISETP.GE.U32.AND P0, PT, R3, R5, PT ;  /* 0x000000050300720c */ /* 0x000fe40003f06070 */
[----:B------:R-:W-:Y:S02]  /*1d70*/  VIMNMX R6, PT, PT, R6, 0x46a00000, PT ;  /* 0x46a0000006067848 */ /* 0x000fe40003fe0100 */
[----:B------:R-:W-:-:S05]  /*1d80*/  SEL R4, R4, 0x63400000, !P0 ;  /* 0x6340000004047807 */ /* 0x000fca0004000000 */
[----:B------:R-:W-:Y:S01]  /*1d90*/  IMAD.IADD R4, R6, 0x1, -R4 ;  /* 0x0000000106047824 */ /* 0x000fe200078e0a04 */
[----:B------:R-:W-:-:S03]  /*1da0*/  MOV R6, RZ ;  /* 0x000000ff00067202 */ /* 0x000fc60000000f00 */
[----:B------:R-:W-:-:S06]  /*1db0*/  VIADD R7, R4, 0x7fe00000 ;  /* 0x7fe0000004077836 */ /* 0x000fcc0000000000 */
[----:B------:R-:W-:-:S10]  /*1dc0*/  DMUL R28, R26, R6 ;  /* 0x000000061a1c7228 */ /* 0x000fd40000000000 */
[----:B------:R-:W-:-:S13]  /*1dd0*/  FSETP.GTU.AND P0, PT, |R29|, 1.469367938527859385e-39, PT ;  /* 0x001000001d00780b */ /* 0x000fda0003f0c200 */
[----:B------:R-:W-:Y:S05]  /*1de0*/  @P0 BRA `(.L_x_65) ;  /* 0x0000000000a80947 */ /* 0x000fea0003800000 */
[----:B------:R-:W-:-:S06]  /*1df0*/  DFMA R12, R26, -R12, R16 ;  /* 0x8000000c1a0c722b */ /* 0x000fcc0000000010 */
[----:B------:R-:W-:-:S04]  /*1e00*/  IMAD.MOV.U32 R12, RZ, RZ, RZ ;  /* 0x000000ffff0c7224 */ /* 0x000fc800078e00ff */
        /* <DEDUP_REMOVED lines=16> */
.L_x_64:
        /* <DEDUP_REMOVED lines=17> */
.L_x_67:
[----:B------:R-:W-:Y:S02]  /*2020*/  LOP3.LUT R3, R15, 0x80000, RZ, 0xfc, !PT ;  /* 0x000800000f037812 */ /* 0x000fe400078efcff */
[----:B------:R-:W-:-:S03]  /*2030*/  MOV R28, R14 ;  /* 0x0000000e001c7202 */ /* 0x000fc60000000f00 */
[----:B------:R-:W-:Y:S01]  /*2040*/  IMAD.MOV.U32 R29, RZ, RZ, R3 ;  /* 0x000000ffff1d7224 */ /* 0x000fe200078e0003 */
[----:B------:R-:W-:Y:S06]  /*2050*/  BRA `(.L_x_65) ;  /* 0x00000000000c7947 */ /* 0x000fec0003800000 */
.L_x_66:
[----:B------:R-:W-:Y:S01]  /*2060*/  LOP3.LUT R3, R25, 0x80000, RZ, 0xfc, !PT ;  /* 0x0008000019037812 */ /* 0x000fe200078efcff */
[----:B------:R-:W-:-:S03]  /*2070*/  IMAD.MOV.U32 R28, RZ, RZ, R24 ;  /* 0x000000ffff1c7224 */ /* 0x000fc600078e0018 */
[----:B------:R-:W-:-:S07]  /*2080*/  MOV R29, R3 ;  /* 0x00000003001d7202 */ /* 0x000fce0000000f00 */
.L_x_65:
[----:B------:R-:W-:Y:S01]  /*2090*/  MOV R6, R2 ;  /* 0x0000000200067202 */ /* 0x000fe20000000f00 */
[----:B------:R-:W-:Y:S02]  /*20a0*/  IMAD.MOV.U32 R7, RZ, RZ, 0x0 ;  /* 0x00000000ff077424 */ /* 0x000fe400078e00ff */
[----:B------:R-:W-:Y:S02]  /*20b0*/  IMAD.MOV.U32 R4, RZ, RZ, R28 ;  /* 0x000000ffff047224 */ /* 0x000fe400078e001c */
[----:B------:R-:W-:Y:S01]  /*20c0*/  IMAD.MOV.U32 R3, RZ, RZ, R29 ;  /* 0x000000ffff037224 */ /* 0x000fe200078e001d */
[----:B------:R-:W-:Y:S06]  /*20d0*/  RET.REL.NODEC R6 `(vpt_batch_f32) ;  /* 0xffffffdc06c87950 */ /* 0x000fec0003c3ffff */
.L_x_68:
        /* <DEDUP_REMOVED lines=10> */
.L_x_70:


//--------------------- .nv.shared.reserved.0     --------------------------
	.section	.nv.shared.reserved.0,"aw",@nobits
	.weak		__nv_reservedSMEM_offset_0_alias
	.size		__nv_reservedSMEM_offset_0_alias, 0, 64
	.other		__nv_reservedSMEM_offset_0_alias,@"STO_CUDA_RESERVED_SHARED STV_DEFAULT"
__nv_reservedSMEM_offset_0_alias:
	.zero		0
	.zero		64


//--------------------- .nv.constant0.vpt_many_series_one_param_f32 --------------------------
	.section	.nv.constant0.vpt_many_series_one_param_f32,"a",@progbits
	.sectionflags	@""
	.align	4
.nv.constant0.vpt_many_series_one_param_f32:
	.zero		936


//--------------------- .nv.constant0.vpt_batch_f32 --------------------------
	.section	.nv.constant0.vpt_batch_f32,"a",@progbits
	.sectionflags	@""
	.align	4
.nv.constant0.vpt_batch_f32:
	.zero		928


//--------------------- SYMBOLS --------------------------

	.type		.nv.reservedSmem.offset0,@object
	.size		.nv.reservedSmem.offset0,0x4
